// auto-generated by cutlass_sweep.gemm — config: {"arch": "sm_100", "cluster_m": 1, "cluster_n": 1, "dtype": "bf16", "dtype_b": "bf16", "layout": "nn", "stages": 0, "tile_k": 64, "tile_m": 128, "tile_n": 64}
#include "cutlass/cutlass.h"
#include "cutlass/gemm/collective/collective_builder.hpp"
#include "cutlass/gemm/device/gemm_universal_adapter.h"
#include "cutlass/gemm/kernel/gemm_universal.hpp"
#include "cutlass/epilogue/collective/collective_builder.hpp"

using ElemA = cutlass::bfloat16_t;
using ElemB = cutlass::bfloat16_t;
using ElemCD = cutlass::bfloat16_t;
using Acc  = float;
using TileShape    = cute::Shape<cute::_128, cute::_64, cute::_64>;
using ClusterShape = cute::Shape<cute::_1, cute::_1, cute::_1>;

using CollectiveEpilogue = typename cutlass::epilogue::collective::CollectiveBuilder<
    cutlass::arch::Sm100, cutlass::arch::OpClassTensorOp,
    TileShape, ClusterShape,
    cutlass::epilogue::collective::EpilogueTileAuto,
    Acc, Acc,
    ElemCD, cutlass::layout::RowMajor, 128 / cutlass::sizeof_bits<ElemCD>::value,
    ElemCD, cutlass::layout::RowMajor, 128 / cutlass::sizeof_bits<ElemCD>::value,
    cutlass::epilogue::collective::EpilogueScheduleAuto
  >::CollectiveOp;

using CollectiveMainloop = typename cutlass::gemm::collective::CollectiveBuilder<
    cutlass::arch::Sm100, cutlass::arch::OpClassTensorOp,
    ElemA, cutlass::layout::RowMajor, 128 / cutlass::sizeof_bits<ElemA>::value,
    ElemB, cutlass::layout::RowMajor, 128 / cutlass::sizeof_bits<ElemB>::value,
    Acc,
    TileShape, ClusterShape,
    cutlass::gemm::collective::StageCountAutoCarveout<static_cast<int>(sizeof(typename CollectiveEpilogue::SharedStorage))>,
    cutlass::gemm::collective::KernelScheduleAuto
  >::CollectiveOp;

using GemmKernel = cutlass::gemm::kernel::GemmUniversal<
    cute::Shape<int,int,int,int>,
    CollectiveMainloop,
    CollectiveEpilogue
>;
using Gemm = cutlass::gemm::device::GemmUniversalAdapter<GemmKernel>;

// Force the device kernel symbol into the cubin without needing a host main.
auto* _anchor = &cutlass::device_kernel<GemmKernel>;


// ===== COMPILED SASS (sm_100a) =====

	.target	sm_100a

	.elftype	@"ET_EXEC"


//--------------------- .note.nv.tkinfo           --------------------------
	.section	.note.nv.tkinfo,"",@"SHT_NOTE"
	.sectionflags	@"SHF_NOTE_NV_TKINFO"
	.tkinfo
        /*0018*/ 	.word	0x00000002
        /*0030*/ 	.string	""
        /*0030*/ 	.string	"ptxas"
        /*0030*/ 	.string	"Cuda compilation tools, release 13.0, V13.0.88"
        /*0030*/ 	.string	"Build cuda_13.0.r13.0/compiler.36424714_0"
        /*0030*/ 	.string	"-arch sm_100a -m 64 "



//--------------------- .note.nv.cuinfo           --------------------------
	.section	.note.nv.cuinfo,"",@"SHT_NOTE"
	.sectionflags	@"SHF_NOTE_NV_CUINFO"
        /*0018*/ 	.short	0x0002
        /*001a*/ 	.short	0x0064
        /*001c*/ 	.short	0x0082
	.zero		2


//--------------------- .nv.info                  --------------------------
	.section	.nv.info,"",@"SHT_CUDA_INFO"
	.align	4


	//----- nvinfo : EIATTR_REGCOUNT
	.align		4
        /*0000*/ 	.byte	0x04, 0x2f
        /*0002*/ 	.short	(.L_19 - .L_18)
	.align		4
.L_18:
        /*0004*/ 	.word	index@(_ZN7cutlass13device_kernelINS_4gemm6kernel13GemmUniversalIN4cute5tupleIJiiiiEEENS1_10collective13CollectiveMmaINS1_35MainloopSm100TmaUmmaWarpSpecializedILi8ELi2ELi4ENS5_IJNS4_1CILi1EEESB_SB_EEEEENS5_IJNSA_ILi128EEENSA_ILi64EEESF_EEENS_10bfloat16_tENS5_IJlSB_lEEESH_NS5_IJSB_llEEENS4_8TiledMMAINS4_8MMA_AtomIJNS4_20SM100_MMA_F16BF16_SSISH_SH_fLi128ELi64ELNS4_4UMMA5MajorE0ELSO_1ELNSN_7ScaleInE0ELSP_0EEEEEENS4_6LayoutISC_NS5_IJNSA_ILi0EEEST_ST_EEEEENS5_IJNS4_10UnderscoreESW_SW_EEEEENS4_13SM90_TMA_LOADENS4_14ComposedLayoutINS4_7SwizzleILi3ELi4ELi3EEENS4_18smem_ptr_flag_bitsILi16EEENSS_INS5_IJNSA_ILi8EEESF_EEENS5_IJSF_SB_EEEEEEEvNS4_8identityESZ_NS10_IS12_S14_NSS_INS5_IJSF_S15_EEENS5_IJSB_SF_EEEEEEEvS1A_EENS_8epilogue10collective18CollectiveEpilogueINS1G_23Sm100TmaWarpSpecializedILi3ELi2ELi32ELb1ELb0EEEJSG_NS5_IJNSS_ISE_SB_EENSS_INSA_ILi32EEESB_EEEEESH_SI_SH_SI_NS1G_6fusion15FusionCallbacksIS1K_NS1P_17LinearCombinationISH_fSH_fLNS_15FloatRoundStyleE2EEESG_S1O_JEEENS4_5SM1004TMEM4LOAD26SM100_TMEM_LOAD_32dp32b32xESZ_NS10_INS11_ILi2ELi4ELi3EEES14_NSS_INS5_IJS15_S1M_EEENS5_IJS1M_SB_EEEEEEENS4_39AutoVectorizingCopyWithAssumedAlignmentILi128EEENS4_14SM90_TMA_STOREES23_S25_S25_EEEvvEEEEvNT_6ParamsE)
        /*0008*/ 	.word	0x0000006f


	//----- nvinfo : EIATTR_FRAME_SIZE
	.align		4
.L_19:
        /*000c*/ 	.byte	0x04, 0x11
        /*000e*/ 	.short	(.L_21 - .L_20)
	.align		4
.L_20:
        /*0010*/ 	.word	index@($__internal_2_$__cuda_sm10x_tcgen05_guardrail_trap_unallocated_columns_being_dealloced)
        /*0014*/ 	.word	0x00000000


	//----- nvinfo : EIATTR_FRAME_SIZE
	.align		4
.L_21:
        /*0018*/ 	.byte	0x04, 0x11
        /*001a*/ 	.short	(.L_23 - .L_22)
	.align		4
.L_22:
        /*001c*/ 	.word	index@($__internal_1_$__cuda_sm10x_tcgen05_guardrail_trap_phase_invalid_during_alloc)
        /*0020*/ 	.word	0x00000000


	//----- nvinfo : EIATTR_FRAME_SIZE
	.align		4
.L_23:
        /*0024*/ 	.byte	0x04, 0x11
        /*0026*/ 	.short	(.L_25 - .L_24)
	.align		4
.L_24:
        /*0028*/ 	.word	index@($__internal_0_$__cuda_sm10x_tcgen05_guardrail_trap_col_being_dealloced_not_returned_by_alloc)
        /*002c*/ 	.word	0x00000000


	//----- nvinfo : EIATTR_FRAME_SIZE
	.align		4
.L_25:
        /*0030*/ 	.byte	0x04, 0x11
        /*0032*/ 	.short	(.L_27 - .L_26)
	.align		4
.L_26:
        /*0034*/ 	.word	index@(_ZN7cutlass13device_kernelINS_4gemm6kernel13GemmUniversalIN4cute5tupleIJiiiiEEENS1_10collective13CollectiveMmaINS1_35MainloopSm100TmaUmmaWarpSpecializedILi8ELi2ELi4ENS5_IJNS4_1CILi1EEESB_SB_EEEEENS5_IJNSA_ILi128EEENSA_ILi64EEESF_EEENS_10bfloat16_tENS5_IJlSB_lEEESH_NS5_IJSB_llEEENS4_8TiledMMAINS4_8MMA_AtomIJNS4_20SM100_MMA_F16BF16_SSISH_SH_fLi128ELi64ELNS4_4UMMA5MajorE0ELSO_1ELNSN_7ScaleInE0ELSP_0EEEEEENS4_6LayoutISC_NS5_IJNSA_ILi0EEEST_ST_EEEEENS5_IJNS4_10UnderscoreESW_SW_EEEEENS4_13SM90_TMA_LOADENS4_14ComposedLayoutINS4_7SwizzleILi3ELi4ELi3EEENS4_18smem_ptr_flag_bitsILi16EEENSS_INS5_IJNSA_ILi8EEESF_EEENS5_IJSF_SB_EEEEEEEvNS4_8identityESZ_NS10_IS12_S14_NSS_INS5_IJSF_S15_EEENS5_IJSB_SF_EEEEEEEvS1A_EENS_8epilogue10collective18CollectiveEpilogueINS1G_23Sm100TmaWarpSpecializedILi3ELi2ELi32ELb1ELb0EEEJSG_NS5_IJNSS_ISE_SB_EENSS_INSA_ILi32EEESB_EEEEESH_SI_SH_SI_NS1G_6fusion15FusionCallbacksIS1K_NS1P_17LinearCombinationISH_fSH_fLNS_15FloatRoundStyleE2EEESG_S1O_JEEENS4_5SM1004TMEM4LOAD26SM100_TMEM_LOAD_32dp32b32xESZ_NS10_INS11_ILi2ELi4ELi3EEES14_NSS_INS5_IJS15_S1M_EEENS5_IJS1M_SB_EEEEEEENS4_39AutoVectorizingCopyWithAssumedAlignmentILi128EEENS4_14SM90_TMA_STOREES23_S25_S25_EEEvvEEEEvNT_6ParamsE)
        /*0038*/ 	.word	0x00000000


	//----- nvinfo : EIATTR_MIN_STACK_SIZE
	.align		4
.L_27:
        /*003c*/ 	.byte	0x04, 0x12
        /*003e*/ 	.short	(.L_29 - .L_28)
	.align		4
.L_28:
        /*0040*/ 	.word	index@(_ZN7cutlass13device_kernelINS_4gemm6kernel13GemmUniversalIN4cute5tupleIJiiiiEEENS1_10collective13CollectiveMmaINS1_35MainloopSm100TmaUmmaWarpSpecializedILi8ELi2ELi4ENS5_IJNS4_1CILi1EEESB_SB_EEEEENS5_IJNSA_ILi128EEENSA_ILi64EEESF_EEENS_10bfloat16_tENS5_IJlSB_lEEESH_NS5_IJSB_llEEENS4_8TiledMMAINS4_8MMA_AtomIJNS4_20SM100_MMA_F16BF16_SSISH_SH_fLi128ELi64ELNS4_4UMMA5MajorE0ELSO_1ELNSN_7ScaleInE0ELSP_0EEEEEENS4_6LayoutISC_NS5_IJNSA_ILi0EEEST_ST_EEEEENS5_IJNS4_10UnderscoreESW_SW_EEEEENS4_13SM90_TMA_LOADENS4_14ComposedLayoutINS4_7SwizzleILi3ELi4ELi3EEENS4_18smem_ptr_flag_bitsILi16EEENSS_INS5_IJNSA_ILi8EEESF_EEENS5_IJSF_SB_EEEEEEEvNS4_8identityESZ_NS10_IS12_S14_NSS_INS5_IJSF_S15_EEENS5_IJSB_SF_EEEEEEEvS1A_EENS_8epilogue10collective18CollectiveEpilogueINS1G_23Sm100TmaWarpSpecializedILi3ELi2ELi32ELb1ELb0EEEJSG_NS5_IJNSS_ISE_SB_EENSS_INSA_ILi32EEESB_EEEEESH_SI_SH_SI_NS1G_6fusion15FusionCallbacksIS1K_NS1P_17LinearCombinationISH_fSH_fLNS_15FloatRoundStyleE2EEESG_S1O_JEEENS4_5SM1004TMEM4LOAD26SM100_TMEM_LOAD_32dp32b32xESZ_NS10_INS11_ILi2ELi4ELi3EEES14_NSS_INS5_IJS15_S1M_EEENS5_IJS1M_SB_EEEEEEENS4_39AutoVectorizingCopyWithAssumedAlignmentILi128EEENS4_14SM90_TMA_STOREES23_S25_S25_EEEvvEEEEvNT_6ParamsE)
        /*0044*/ 	.word	0x00000000
.L_29:


//--------------------- .nv.compat                --------------------------
	.section	.nv.compat,"",@"SHT_CUDA_COMPAT_INFO"
	.align	4
        /*0000*/ 	.byte	0x02, 0x09, 0x01, 0x00, 0x02, 0x02, 0x02, 0x00, 0x02, 0x05, 0x05, 0x00, 0x03, 0x07, 0x01, 0x01
        /*0010*/ 	.byte	0x02, 0x03, 0x01, 0x00, 0x02, 0x06, 0x01, 0x00, 0x04, 0x0b, 0x08, 0x00, 0x09, 0x00, 0x00, 0x00
        /*0020*/ 	.byte	0x00, 0x00, 0x00, 0x00


//--------------------- .nv.info._ZN7cutlass13device_kernelINS_4gemm6kernel13GemmUniversalIN4cute5tupleIJiiiiEEENS1_10collective13CollectiveMmaINS1_35MainloopSm100TmaUmmaWarpSpecializedILi8ELi2ELi4ENS5_IJNS4_1CILi1EEESB_SB_EEEEENS5_IJNSA_ILi128EEENSA_ILi64EEESF_EEENS_10bfloat16_tENS5_IJlSB_lEEESH_NS5_IJSB_llEEENS4_8TiledMMAINS4_8MMA_AtomIJNS4_20SM100_MMA_F16BF16_SSISH_SH_fLi128ELi64ELNS4_4UMMA5MajorE0ELSO_1ELNSN_7ScaleInE0ELSP_0EEEEEENS4_6LayoutISC_NS5_IJNSA_ILi0EEEST_ST_EEEEENS5_IJNS4_10UnderscoreESW_SW_EEEEENS4_13SM90_TMA_LOADENS4_14ComposedLayoutINS4_7SwizzleILi3ELi4ELi3EEENS4_18smem_ptr_flag_bitsILi16EEENSS_INS5_IJNSA_ILi8EEESF_EEENS5_IJSF_SB_EEEEEEEvNS4_8identityESZ_NS10_IS12_S14_NSS_INS5_IJSF_S15_EEENS5_IJSB_SF_EEEEEEEvS1A_EENS_8epilogue10collective18CollectiveEpilogueINS1G_23Sm100TmaWarpSpecializedILi3ELi2ELi32ELb1ELb0EEEJSG_NS5_IJNSS_ISE_SB_EENSS_INSA_ILi32EEESB_EEEEESH_SI_SH_SI_NS1G_6fusion15FusionCallbacksIS1K_NS1P_17LinearCombinationISH_fSH_fLNS_15FloatRoundStyleE2EEESG_S1O_JEEENS4_5SM1004TMEM4LOAD26SM100_TMEM_LOAD_32dp32b32xESZ_NS10_INS11_ILi2ELi4ELi3EEES14_NSS_INS5_IJS15_S1M_EEENS5_IJS1M_SB_EEEEEEENS4_39AutoVectorizingCopyWithAssumedAlignmentILi128EEENS4_14SM90_TMA_STOREES23_S25_S25_EEEvvEEEEvNT_6ParamsE --------------------------
	.section	.nv.info._ZN7cutlass13device_kernelINS_4gemm6kernel13GemmUniversalIN4cute5tupleIJiiiiEEENS1_10collective13CollectiveMmaINS1_35MainloopSm100TmaUmmaWarpSpecializedILi8ELi2ELi4ENS5_IJNS4_1CILi1EEESB_SB_EEEEENS5_IJNSA_ILi128EEENSA_ILi64EEESF_EEENS_10bfloat16_tENS5_IJlSB_lEEESH_NS5_IJSB_llEEENS4_8TiledMMAINS4_8MMA_AtomIJNS4_20SM100_MMA_F16BF16_SSISH_SH_fLi128ELi64ELNS4_4UMMA5MajorE0ELSO_1ELNSN_7ScaleInE0ELSP_0EEEEEENS4_6LayoutISC_NS5_IJNSA_ILi0EEEST_ST_EEEEENS5_IJNS4_10UnderscoreESW_SW_EEEEENS4_13SM90_TMA_LOADENS4_14ComposedLayoutINS4_7SwizzleILi3ELi4ELi3EEENS4_18smem_ptr_flag_bitsILi16EEENSS_INS5_IJNSA_ILi8EEESF_EEENS5_IJSF_SB_EEEEEEEvNS4_8identityESZ_NS10_IS12_S14_NSS_INS5_IJSF_S15_EEENS5_IJSB_SF_EEEEEEEvS1A_EENS_8epilogue10collective18CollectiveEpilogueINS1G_23Sm100TmaWarpSpecializedILi3ELi2ELi32ELb1ELb0EEEJSG_NS5_IJNSS_ISE_SB_EENSS_INSA_ILi32EEESB_EEEEESH_SI_SH_SI_NS1G_6fusion15FusionCallbacksIS1K_NS1P_17LinearCombinationISH_fSH_fLNS_15FloatRoundStyleE2EEESG_S1O_JEEENS4_5SM1004TMEM4LOAD26SM100_TMEM_LOAD_32dp32b32xESZ_NS10_INS11_ILi2ELi4ELi3EEES14_NSS_INS5_IJS15_S1M_EEENS5_IJS1M_SB_EEEEEEENS4_39AutoVectorizingCopyWithAssumedAlignmentILi128EEENS4_14SM90_TMA_STOREES23_S25_S25_EEEvvEEEEvNT_6ParamsE,"",@"SHT_CUDA_INFO"
	.sectionflags	@""
	.align	4


	//----- nvinfo : EIATTR_CUDA_API_VERSION
	.align		4
        /*0000*/ 	.byte	0x04, 0x37
        /*0002*/ 	.short	(.L_31 - .L_30)
.L_30:
        /*0004*/ 	.word	0x00000082


	//----- nvinfo : EIATTR_KPARAM_INFO
	.align		4
.L_31:
        /*0008*/ 	.byte	0x04, 0x17
        /*000a*/ 	.short	(.L_33 - .L_32)
.L_32:
        /*000c*/ 	.word	0x00000000
        /*0010*/ 	.short	0x0000
        /*0012*/ 	.short	0x0000
        /*0014*/ 	.byte	0x00, 0xf0, 0x01, 0x20


	//----- nvinfo : EIATTR_AT_ENTRY_FRAGMENTS
	.align		4
.L_33:
        /*0018*/ 	.byte	0x04, 0x4f
        /*001a*/ 	.short	(.L_35 - .L_34)


	//   ....[0]....
.L_34:
        /*001c*/ 	.word	0x00000006


	//----- nvinfo : EIATTR_RESERVED_SMEM_USED
	.align		4
.L_35:
        /*0020*/ 	.byte	0x01, 0x41
	.zero		2


	//----- nvinfo : EIATTR_SPARSE_MMA_MASK
	.align		4
        /*0024*/ 	.byte	0x03, 0x50
        /*0026*/ 	.short	0x0000


	//----- nvinfo : EIATTR_TCGEN05_1CTA_USED
	.align		4
        /*0028*/ 	.byte	0x01, 0x51
	.zero		2


	//----- nvinfo : EIATTR_MAXREG_COUNT
	.align		4
        /*002c*/ 	.byte	0x03, 0x1b
        /*002e*/ 	.short	0x00ff


	//----- nvinfo : EIATTR_NUM_BARRIERS
	.align		4
        /*0030*/ 	.byte	0x02, 0x4c
        /*0032*/ 	.byte	0x07
	.zero		1


	//----- nvinfo : EIATTR_EXTERNS
	.align		4
        /*0034*/ 	.byte	0x04, 0x0f
        /*0036*/ 	.short	(.L_37 - .L_36)


	//   ....[0]....
	.align		4
.L_36:
        /*0038*/ 	.word	index@(__assertfail)


	//----- nvinfo : EIATTR_MERCURY_ISA_VERSION
	.align		4
.L_37:
        /*003c*/ 	.byte	0x03, 0x5f
        /*003e*/ 	.short	0x0101


	//----- nvinfo : EIATTR_INT_WARP_WIDE_INSTR_OFFSETS
	.align		4
        /*0040*/ 	.byte	0x04, 0x31
        /*0042*/ 	.short	(.L_39 - .L_38)


	//   ....[0]....
.L_38:
        /*0044*/ 	.word	0x00001e40


	//   ....[1]....
        /*0048*/ 	.word	0x00003ab0


	//   ....[2]....
        /*004c*/ 	.word	0x00003ae0


	//   ....[3]....
        /*0050*/ 	.word	0x00003b30


	//   ....[4]....
        /*0054*/ 	.word	0x00004420


	//   ....[5]....
        /*0058*/ 	.word	0x00004440


	//   ....[6]....
        /*005c*/ 	.word	0x00004710


	//   ....[7]....
        /*0060*/ 	.word	0x00004840


	//----- nvinfo : EIATTR_COOP_GROUP_MASK_REGIDS
	.align		4
.L_39:
        /*0064*/ 	.byte	0x04, 0x29
        /*0066*/ 	.short	(.L_41 - .L_40)


	//   ....[0]....
.L_40:
        /*0068*/ 	.word	0xffffffff


	//   ....[1]....
        /*006c*/ 	.word	0xffffffff


	//   ....[2]....
        /*0070*/ 	.word	0xffffffff


	//   ....[3]....
        /*0074*/ 	.word	0xffffffff


	//   ....[4]....
        /*0078*/ 	.word	0xffffffff


	//   ....[5]....
        /*007c*/ 	.word	0xffffffff


	//   ....[6]....
        /*0080*/ 	.word	0xffffffff


	//   ....[7]....
        /*0084*/ 	.word	0xffffffff


	//   ....[8]....
        /*0088*/ 	.word	0xffffffff


	//   ....[9]....
        /*008c*/ 	.word	0xffffffff


	//   ....[10]....
        /*0090*/ 	.word	0xffffffff


	//   ....[11]....
        /*0094*/ 	.word	0xffffffff


	//   ....[12]....
        /*0098*/ 	.word	0xffffffff


	//----- nvinfo : EIATTR_COOP_GROUP_INSTR_OFFSETS
	.align		4
.L_41:
        /*009c*/ 	.byte	0x04, 0x28
        /*009e*/ 	.short	(.L_43 - .L_42)


	//   ....[0]....
.L_42:
        /*00a0*/ 	.word	0x00000090


	//   ....[1]....
        /*00a4*/ 	.word	0x000004d0


	//   ....[2]....
        /*00a8*/ 	.word	0x000006c0


	//   ....[3]....
        /*00ac*/ 	.word	0x00000840


	//   ....[4]....
        /*00b0*/ 	.word	0x00000940


	//   ....[5]....
        /*00b4*/ 	.word	0x00000ab0


	//   ....[6]....
        /*00b8*/ 	.word	0x00000c50


	//   ....[7]....
        /*00bc*/ 	.word	0x00001d20


	//   ....[8]....
        /*00c0*/ 	.word	0x00002d40


	//   ....[9]....
        /*00c4*/ 	.word	0x00002f50


	//   ....[10]....
        /*00c8*/ 	.word	0x00002f80


	//   ....[11]....
        /*00cc*/ 	.word	0x000039a0


	//   ....[12]....
        /*00d0*/ 	.word	0x00003bd0


	//----- nvinfo : EIATTR_VRC_CTA_INIT_COUNT
	.align		4
.L_43:
        /*00d4*/ 	.byte	0x02, 0x4a
        /*00d6*/ 	.byte	0x80
	.zero		1


	//----- nvinfo : EIATTR_SYSCALL_OFFSETS
	.align		4
        /*00d8*/ 	.byte	0x04, 0x46
        /*00da*/ 	.short	(.L_45 - .L_44)


	//   ....[0]....
.L_44:
        /*00dc*/ 	.word	0x000053f0


	//   ....[1]....
        /*00e0*/ 	.word	0x000054e0


	//   ....[2]....
        /*00e4*/ 	.word	0x00005d20


	//   ....[3]....
        /*00e8*/ 	.word	0x000069d0


	//----- nvinfo : EIATTR_MBARRIER_INSTR_OFFSETS
	.align		4
.L_45:
        /*00ec*/ 	.byte	0x04, 0x39
        /*00ee*/ 	.short	(.L_47 - .L_46)


	//   ....[0]....
.L_46:
        /*00f0*/ 	.word	0x000005b0
        /*00f4*/ 	.word	0x000000ff
        /*00f8*/ 	.word	0x00000000
        /*00fc*/ 	.short	0x0100
        /*00fe*/ 	.byte	0x05
	.zero		1


	//   ....[1]....
        /*0100*/ 	.word	0x000005c0
        /*0104*/ 	.word	0x000000ff
        /*0108*/ 	.word	0x00000040
        /*010c*/ 	.short	0x0100
        /*010e*/ 	.byte	0x05
	.zero		1


	//   ....[2]....
        /*0110*/ 	.word	0x000005d0
        /*0114*/ 	.word	0x000000ff
        /*0118*/ 	.word	0x00000008
        /*011c*/ 	.short	0x0100
        /*011e*/ 	.byte	0x05
	.zero		1


	//   ....[3]....
        /*0120*/ 	.word	0x000005e0
        /*0124*/ 	.word	0x000000ff
        /*0128*/ 	.word	0x00000048
        /*012c*/ 	.short	0x0100
        /*012e*/ 	.byte	0x05
	.zero		1


	//   ....[4]....
        /*0130*/ 	.word	0x000005f0
        /*0134*/ 	.word	0x000000ff
        /*0138*/ 	.word	0x00000010
        /*013c*/ 	.short	0x0100
        /*013e*/ 	.byte	0x05
	.zero		1


	//   ....[5]....
        /*0140*/ 	.word	0x00000600
        /*0144*/ 	.word	0x000000ff
        /*0148*/ 	.word	0x00000050
        /*014c*/ 	.short	0x0100
        /*014e*/ 	.byte	0x05
	.zero		1


	//   ....[6]....
        /*0150*/ 	.word	0x00000610
        /*0154*/ 	.word	0x000000ff
        /*0158*/ 	.word	0x00000018
        /*015c*/ 	.short	0x0100
        /*015e*/ 	.byte	0x05
	.zero		1


	//   ....[7]....
        /*0160*/ 	.word	0x00000620
        /*0164*/ 	.word	0x000000ff
        /*0168*/ 	.word	0x00000058
        /*016c*/ 	.short	0x0100
        /*016e*/ 	.byte	0x05
	.zero		1


	//   ....[8]....
        /*0170*/ 	.word	0x00000630
        /*0174*/ 	.word	0x000000ff
        /*0178*/ 	.word	0x00000020
        /*017c*/ 	.short	0x0100
        /*017e*/ 	.byte	0x05
	.zero		1


	//   ....[9]....
        /*0180*/ 	.word	0x00000640
        /*0184*/ 	.word	0x000000ff
        /*0188*/ 	.word	0x00000060
        /*018c*/ 	.short	0x0100
        /*018e*/ 	.byte	0x05
	.zero		1


	//   ....[10]....
        /*0190*/ 	.word	0x00000650
        /*0194*/ 	.word	0x000000ff
        /*0198*/ 	.word	0x00000028
        /*019c*/ 	.short	0x0100
        /*019e*/ 	.byte	0x05
	.zero		1


	//   ....[11]....
        /*01a0*/ 	.word	0x00000660
        /*01a4*/ 	.word	0x000000ff
        /*01a8*/ 	.word	0x00000068
        /*01ac*/ 	.short	0x0100
        /*01ae*/ 	.byte	0x05
	.zero		1


	//   ....[12]....
        /*01b0*/ 	.word	0x00000670
        /*01b4*/ 	.word	0x000000ff
        /*01b8*/ 	.word	0x00000030
        /*01bc*/ 	.short	0x0100
        /*01be*/ 	.byte	0x05
	.zero		1


	//   ....[13]....
        /*01c0*/ 	.word	0x00000680
        /*01c4*/ 	.word	0x000000ff
        /*01c8*/ 	.word	0x00000070
        /*01cc*/ 	.short	0x0100
        /*01ce*/ 	.byte	0x05
	.zero		1


	//   ....[14]....
        /*01d0*/ 	.word	0x00000690
        /*01d4*/ 	.word	0x000000ff
        /*01d8*/ 	.word	0x00000038
        /*01dc*/ 	.short	0x0100
        /*01de*/ 	.byte	0x05
	.zero		1


	//   ....[15]....
        /*01e0*/ 	.word	0x000006a0
        /*01e4*/ 	.word	0x000000ff
        /*01e8*/ 	.word	0x00000078
        /*01ec*/ 	.short	0x0100
        /*01ee*/ 	.byte	0x05
	.zero		1


	//   ....[16]....
        /*01f0*/ 	.word	0x000007d0
        /*01f4*/ 	.word	0x000000ff
        /*01f8*/ 	.word	0x00000080
        /*01fc*/ 	.short	0x0100
        /*01fe*/ 	.byte	0x07
	.zero		1


	//   ....[17]....
        /*0200*/ 	.word	0x000007e0
        /*0204*/ 	.word	0x000000ff
        /*0208*/ 	.word	0x00000098
        /*020c*/ 	.short	0x0100
        /*020e*/ 	.byte	0x07
	.zero		1


	//   ....[18]....
        /*0210*/ 	.word	0x000007f0
        /*0214*/ 	.word	0x000000ff
        /*0218*/ 	.word	0x00000088
        /*021c*/ 	.short	0x0100
        /*021e*/ 	.byte	0x07
	.zero		1


	//   ....[19]....
        /*0220*/ 	.word	0x00000800
        /*0224*/ 	.word	0x000000ff
        /*0228*/ 	.word	0x000000a0
        /*022c*/ 	.short	0x0100
        /*022e*/ 	.byte	0x07
	.zero		1


	//   ....[20]....
        /*0230*/ 	.word	0x00000810
        /*0234*/ 	.word	0x000000ff
        /*0238*/ 	.word	0x00000090
        /*023c*/ 	.short	0x0100
        /*023e*/ 	.byte	0x07
	.zero		1


	//   ....[21]....
        /*0240*/ 	.word	0x00000820
        /*0244*/ 	.word	0x000000ff
        /*0248*/ 	.word	0x000000a8
        /*024c*/ 	.short	0x0100
        /*024e*/ 	.byte	0x07
	.zero		1


	//   ....[22]....
        /*0250*/ 	.word	0x00000910
        /*0254*/ 	.word	0x000000ff
        /*0258*/ 	.word	0x000000b0
        /*025c*/ 	.short	0x0100
        /*025e*/ 	.byte	0x05
	.zero		1


	//   ....[23]....
        /*0260*/ 	.word	0x00000920
        /*0264*/ 	.word	0x000000ff
        /*0268*/ 	.word	0x000000b8
        /*026c*/ 	.short	0x0100
        /*026e*/ 	.byte	0x05
	.zero		1


	//   ....[24]....
        /*0270*/ 	.word	0x00000a60
        /*0274*/ 	.word	0x000000ff
        /*0278*/ 	.word	0x000000c0
        /*027c*/ 	.short	0x0100
        /*027e*/ 	.byte	0x05
	.zero		1


	//   ....[25]....
        /*0280*/ 	.word	0x00000a70
        /*0284*/ 	.word	0x000000ff
        /*0288*/ 	.word	0x000000d0
        /*028c*/ 	.short	0x0100
        /*028e*/ 	.byte	0x05
	.zero		1


	//   ....[26]....
        /*0290*/ 	.word	0x00000a80
        /*0294*/ 	.word	0x000000ff
        /*0298*/ 	.word	0x000000c8
        /*029c*/ 	.short	0x0100
        /*029e*/ 	.byte	0x05
	.zero		1


	//   ....[27]....
        /*02a0*/ 	.word	0x00000a90
        /*02a4*/ 	.word	0x000000ff
        /*02a8*/ 	.word	0x000000d8
        /*02ac*/ 	.short	0x0100
        /*02ae*/ 	.byte	0x05
	.zero		1


	//   ....[28]....
        /*02b0*/ 	.word	0x00000bc0
        /*02b4*/ 	.word	0x000000ff
        /*02b8*/ 	.word	0x000000e0
        /*02bc*/ 	.short	0x0100
        /*02be*/ 	.byte	0x07
	.zero		1


	//   ....[29]....
        /*02c0*/ 	.word	0x00000bd0
        /*02c4*/ 	.word	0x000000ff
        /*02c8*/ 	.word	0x00000100
        /*02cc*/ 	.short	0x0100
        /*02ce*/ 	.byte	0x07
	.zero		1


	//   ....[30]....
        /*02d0*/ 	.word	0x00000be0
        /*02d4*/ 	.word	0x000000ff
        /*02d8*/ 	.word	0x000000e8
        /*02dc*/ 	.short	0x0100
        /*02de*/ 	.byte	0x07
	.zero		1


	//   ....[31]....
        /*02e0*/ 	.word	0x00000bf0
        /*02e4*/ 	.word	0x000000ff
        /*02e8*/ 	.word	0x00000108
        /*02ec*/ 	.short	0x0100
        /*02ee*/ 	.byte	0x07
	.zero		1


	//   ....[32]....
        /*02f0*/ 	.word	0x00000c00
        /*02f4*/ 	.word	0x000000ff
        /*02f8*/ 	.word	0x000000f0
        /*02fc*/ 	.short	0x0100
        /*02fe*/ 	.byte	0x07
	.zero		1


	//   ....[33]....
        /*0300*/ 	.word	0x00000c10
        /*0304*/ 	.word	0x000000ff
        /*0308*/ 	.word	0x00000110
        /*030c*/ 	.short	0x0100
        /*030e*/ 	.byte	0x07
	.zero		1


	//   ....[34]....
        /*0310*/ 	.word	0x00000c20
        /*0314*/ 	.word	0x000000ff
        /*0318*/ 	.word	0x000000f8
        /*031c*/ 	.short	0x0100
        /*031e*/ 	.byte	0x07
	.zero		1


	//   ....[35]....
        /*0320*/ 	.word	0x00000c30
        /*0324*/ 	.word	0x000000ff
        /*0328*/ 	.word	0x00000118
        /*032c*/ 	.short	0x0100
        /*032e*/ 	.byte	0x07
	.zero		1


	//   ....[36]....
        /*0330*/ 	.word	0x00000d20
        /*0334*/ 	.word	0x000000ff
        /*0338*/ 	.word	0x00000120
        /*033c*/ 	.short	0x0100
        /*033e*/ 	.byte	0x05
	.zero		1


	//   ....[37]....
        /*0340*/ 	.word	0x00000d30
        /*0344*/ 	.word	0x000000ff
        /*0348*/ 	.word	0x00000130
        /*034c*/ 	.short	0x0100
        /*034e*/ 	.byte	0x05
	.zero		1


	//   ....[38]....
        /*0350*/ 	.word	0x00000d40
        /*0354*/ 	.word	0x000000ff
        /*0358*/ 	.word	0x00000128
        /*035c*/ 	.short	0x0100
        /*035e*/ 	.byte	0x05
	.zero		1


	//   ....[39]....
        /*0360*/ 	.word	0x00000d50
        /*0364*/ 	.word	0x000000ff
        /*0368*/ 	.word	0x00000138
        /*036c*/ 	.short	0x0100
        /*036e*/ 	.byte	0x05
	.zero		1


	//   ....[40]....
        /*0370*/ 	.word	0x00001620
        /*0374*/ 	.word	0x00000002
        /*0378*/ 	.word	0x00000130
        /*037c*/ 	.short	0x010a
        /*037e*/ 	.byte	0xff
	.zero		1


	//   ....[41]....
        /*0380*/ 	.word	0x00001650
        /*0384*/ 	.word	0x00000002
        /*0388*/ 	.word	0x00000120
        /*038c*/ 	.short	0x0101
        /*038e*/ 	.byte	0xff
	.zero		1


	//   ....[42]....
        /*0390*/ 	.word	0x00001720
        /*0394*/ 	.word	0x000000ff
        /*0398*/ 	.word	0x00000040
        /*039c*/ 	.short	0x010a
        /*039e*/ 	.byte	0x08
	.zero		1


	//   ....[43]....
        /*03a0*/ 	.word	0x000017c0
        /*03a4*/ 	.word	0x000000ff
        /*03a8*/ 	.word	0x00000040
        /*03ac*/ 	.short	0x010a
        /*03ae*/ 	.byte	0x21
	.zero		1


	//   ....[44]....
        /*03b0*/ 	.word	0x00001910
        /*03b4*/ 	.word	0x000000ff
        /*03b8*/ 	.word	0x00000040
        /*03bc*/ 	.short	0x010a
        /*03be*/ 	.byte	0x08
	.zero		1


	//   ....[45]....
        /*03c0*/ 	.word	0x00001a20
        /*03c4*/ 	.word	0x000000ff
        /*03c8*/ 	.word	0x000000b8
        /*03cc*/ 	.short	0x0101
        /*03ce*/ 	.byte	0x04
	.zero		1


	//   ....[46]....
        /*03d0*/ 	.word	0x00001a40
        /*03d4*/ 	.word	0x000000ff
        /*03d8*/ 	.word	0x00000040
        /*03dc*/ 	.short	0x010a
        /*03de*/ 	.byte	0x08
	.zero		1


	//   ....[47]....
        /*03e0*/ 	.word	0x00001ac0
        /*03e4*/ 	.word	0x000000ff
        /*03e8*/ 	.word	0x00000040
        /*03ec*/ 	.short	0x010a
        /*03ee*/ 	.byte	0x11
	.zero		1


	//   ....[48]....
        /*03f0*/ 	.word	0x00001c10
        /*03f4*/ 	.word	0x000000ff
        /*03f8*/ 	.word	0x00000040
        /*03fc*/ 	.short	0x010a
        /*03fe*/ 	.byte	0x08
	.zero		1


	//   ....[49]....
        /*0400*/ 	.word	0x00001d50
        /*0404*/ 	.word	0x00000002
        /*0408*/ 	.word	0x000000c0
        /*040c*/ 	.short	0x010a
        /*040e*/ 	.byte	0xff
	.zero		1


	//   ....[50]....
        /*0410*/ 	.word	0x00001e10
        /*0414*/ 	.word	0x00000002
        /*0418*/ 	.word	0x00000000
        /*041c*/ 	.short	0x0101
        /*041e*/ 	.byte	0xff
	.zero		1


	//   ....[51]....
        /*0420*/ 	.word	0x00002370
        /*0424*/ 	.word	0x000000ff
        /*0428*/ 	.word	0x00000000
        /*042c*/ 	.short	0x010a
        /*042e*/ 	.byte	0x05
	.zero		1


	//   ....[52]....
        /*0430*/ 	.word	0x00002400
        /*0434*/ 	.word	0x000000ff
        /*0438*/ 	.word	0x00000000
        /*043c*/ 	.short	0x010a
        /*043e*/ 	.byte	0x05
	.zero		1


	//   ....[53]....
        /*0440*/ 	.word	0x00002490
        /*0444*/ 	.word	0x000000ff
        /*0448*/ 	.word	0x00000000
        /*044c*/ 	.short	0x010a
        /*044e*/ 	.byte	0x05
	.zero		1


	//   ....[54]....
        /*0450*/ 	.word	0x00002520
        /*0454*/ 	.word	0x000000ff
        /*0458*/ 	.word	0x00000000
        /*045c*/ 	.short	0x010a
        /*045e*/ 	.byte	0x05
	.zero		1


	//   ....[55]....
        /*0460*/ 	.word	0x000025b0
        /*0464*/ 	.word	0x000000ff
        /*0468*/ 	.word	0x00000000
        /*046c*/ 	.short	0x010a
        /*046e*/ 	.byte	0x05
	.zero		1


	//   ....[56]....
        /*0470*/ 	.word	0x00002640
        /*0474*/ 	.word	0x000000ff
        /*0478*/ 	.word	0x00000000
        /*047c*/ 	.short	0x010a
        /*047e*/ 	.byte	0x05
	.zero		1


	//   ....[57]....
        /*0480*/ 	.word	0x000026d0
        /*0484*/ 	.word	0x000000ff
        /*0488*/ 	.word	0x00000000
        /*048c*/ 	.short	0x010a
        /*048e*/ 	.byte	0x05
	.zero		1


	//   ....[58]....
        /*0490*/ 	.word	0x00002770
        /*0494*/ 	.word	0x00000000
        /*0498*/ 	.word	0x00000000
        /*049c*/ 	.short	0x010a
        /*049e*/ 	.byte	0xff
	.zero		1


	//   ....[59]....
        /*04a0*/ 	.word	0x00002890
        /*04a4*/ 	.word	0x00000000
        /*04a8*/ 	.word	0x00000120
        /*04ac*/ 	.short	0x010a
        /*04ae*/ 	.byte	0xff
	.zero		1


	//   ....[60]....
        /*04b0*/ 	.word	0x00002900
        /*04b4*/ 	.word	0x00000000
        /*04b8*/ 	.word	0x00000000
        /*04bc*/ 	.short	0x0101
        /*04be*/ 	.byte	0xff
	.zero		1


	//   ....[61]....
        /*04c0*/ 	.word	0x00002920
        /*04c4*/ 	.word	0x000000ff
        /*04c8*/ 	.word	0x000000d0
        /*04cc*/ 	.short	0x010a
        /*04ce*/ 	.byte	0x05
	.zero		1


	//   ....[62]....
        /*04d0*/ 	.word	0x00002a40
        /*04d4*/ 	.word	0x00000000
        /*04d8*/ 	.word	0x000000c0
        /*04dc*/ 	.short	0x010a
        /*04de*/ 	.byte	0xff
	.zero		1


	//   ....[63]....
        /*04e0*/ 	.word	0x00002b40
        /*04e4*/ 	.word	0x00000000
        /*04e8*/ 	.word	0x00000000
        /*04ec*/ 	.short	0x0101
        /*04ee*/ 	.byte	0xff
	.zero		1


	//   ....[64]....
        /*04f0*/ 	.word	0x00002bd0
        /*04f4*/ 	.word	0x000000ff
        /*04f8*/ 	.word	0x000000d0
        /*04fc*/ 	.short	0x0106
        /*04fe*/ 	.byte	0x05
	.zero		1


	//   ....[65]....
        /*0500*/ 	.word	0x00002bf0
        /*0504*/ 	.word	0x000000ff
        /*0508*/ 	.word	0x000000d0
        /*050c*/ 	.short	0x010a
        /*050e*/ 	.byte	0x05
	.zero		1


	//   ....[66]....
        /*0510*/ 	.word	0x00002c80
        /*0514*/ 	.word	0x000000ff
        /*0518*/ 	.word	0x000000d0
        /*051c*/ 	.short	0x0106
        /*051e*/ 	.byte	0x04
	.zero		1


	//   ....[67]....
        /*0520*/ 	.word	0x00002cc0
        /*0524*/ 	.word	0x00000000
        /*0528*/ 	.word	0x000000d0
        /*052c*/ 	.short	0x010a
        /*052e*/ 	.byte	0xff
	.zero		1


	//   ....[68]....
        /*0530*/ 	.word	0x000031f0
        /*0534*/ 	.word	0x00000000
        /*0538*/ 	.word	0x000000c0
        /*053c*/ 	.short	0x010a
        /*053e*/ 	.byte	0xff
	.zero		1


	//   ....[69]....
        /*0540*/ 	.word	0x00003300
        /*0544*/ 	.word	0x00000003
        /*0548*/ 	.word	0x00000000
        /*054c*/ 	.short	0x0101
        /*054e*/ 	.byte	0xff
	.zero		1


	//   ....[70]....
        /*0550*/ 	.word	0x00003310
        /*0554*/ 	.word	0x000000ff
        /*0558*/ 	.word	0x00000000
        /*055c*/ 	.short	0x010a
        /*055e*/ 	.byte	0x06
	.zero		1


	//   ....[71]....
        /*0560*/ 	.word	0x00003330
        /*0564*/ 	.word	0x000000ff
        /*0568*/ 	.word	0x00000100
        /*056c*/ 	.short	0x010a
        /*056e*/ 	.byte	0x07
	.zero		1


	//   ....[72]....
        /*0570*/ 	.word	0x00003400
        /*0574*/ 	.word	0x000000ff
        /*0578*/ 	.word	0x00000000
        /*057c*/ 	.short	0x010a
        /*057e*/ 	.byte	0x06
	.zero		1


	//   ....[73]....
        /*0580*/ 	.word	0x00003530
        /*0584*/ 	.word	0x000000ff
        /*0588*/ 	.word	0x00000000
        /*058c*/ 	.short	0x010a
        /*058e*/ 	.byte	0x1a
	.zero		1


	//   ....[74]....
        /*0590*/ 	.word	0x000037d0
        /*0594*/ 	.word	0x000000ff
        /*0598*/ 	.word	0x00000000
        /*059c*/ 	.short	0x010a
        /*059e*/ 	.byte	0x06
	.zero		1


	//   ....[75]....
        /*05a0*/ 	.word	0x00003860
        /*05a4*/ 	.word	0x000000ff
        /*05a8*/ 	.word	0x00000000
        /*05ac*/ 	.short	0x010a
        /*05ae*/ 	.byte	0x06
	.zero		1


	//   ....[76]....
        /*05b0*/ 	.word	0x000038f0
        /*05b4*/ 	.word	0x000000ff
        /*05b8*/ 	.word	0x00000000
        /*05bc*/ 	.short	0x010a
        /*05be*/ 	.byte	0x06
	.zero		1


	//   ....[77]....
        /*05c0*/ 	.word	0x00003980
        /*05c4*/ 	.word	0x000000ff
        /*05c8*/ 	.word	0x00000000
        /*05cc*/ 	.short	0x010a
        /*05ce*/ 	.byte	0x07
	.zero		1


	//   ....[78]....
        /*05d0*/ 	.word	0x00003dc0
        /*05d4*/ 	.word	0x00000000
        /*05d8*/ 	.word	0x000000c0
        /*05dc*/ 	.short	0x010a
        /*05de*/ 	.byte	0xff
	.zero		1


	//   ....[79]....
        /*05e0*/ 	.word	0x00003e80
        /*05e4*/ 	.word	0x00000000
        /*05e8*/ 	.word	0x00000000
        /*05ec*/ 	.short	0x0101
        /*05ee*/ 	.byte	0xff
	.zero		1


	//   ....[80]....
        /*05f0*/ 	.word	0x000041a0
        /*05f4*/ 	.word	0x000000ff
        /*05f8*/ 	.word	0x000000b8
        /*05fc*/ 	.short	0x010a
        /*05fe*/ 	.byte	0x07
	.zero		1


	//   ....[81]....
        /*0600*/ 	.word	0x000043c0
        /*0604*/ 	.word	0x000000ff
        /*0608*/ 	.word	0x00000098
        /*060c*/ 	.short	0x010a
        /*060e*/ 	.byte	0x0f
	.zero		1


	//   ....[82]....
        /*0610*/ 	.word	0x000045c0
        /*0614*/ 	.word	0x000000ff
        /*0618*/ 	.word	0x00000080
        /*061c*/ 	.short	0x010b
        /*061e*/ 	.byte	0x0f
	.zero		1


	//   ....[83]....
        /*0620*/ 	.word	0x00004610
        /*0624*/ 	.word	0x000000ff
        /*0628*/ 	.word	0x00000000
        /*062c*/ 	.short	0x0101
        /*062e*/ 	.byte	0x10
	.zero		1


	//   ....[84]....
        /*0630*/ 	.word	0x00004650
        /*0634*/ 	.word	0x000000ff
        /*0638*/ 	.word	0x00000098
        /*063c*/ 	.short	0x010a
        /*063e*/ 	.byte	0x0d
	.zero		1


	//   ....[85]....
        /*0640*/ 	.word	0x00004890
        /*0644*/ 	.word	0x000000ff
        /*0648*/ 	.word	0x00000080
        /*064c*/ 	.short	0x010b
        /*064e*/ 	.byte	0x0d
	.zero		1


	//   ....[86]....
        /*0650*/ 	.word	0x00004900
        /*0654*/ 	.word	0x000000ff
        /*0658*/ 	.word	0x00000000
        /*065c*/ 	.short	0x0101
        /*065e*/ 	.byte	0x0f
	.zero		1


	//   ....[87]....
        /*0660*/ 	.word	0x00004950
        /*0664*/ 	.word	0x000000ff
        /*0668*/ 	.word	0x00000000
        /*066c*/ 	.short	0x010a
        /*066e*/ 	.byte	0x04
	.zero		1


	//   ....[88]....
        /*0670*/ 	.word	0x000049e0
        /*0674*/ 	.word	0x000000ff
        /*0678*/ 	.word	0x00000000
        /*067c*/ 	.short	0x010a
        /*067e*/ 	.byte	0x04
	.zero		1


	//   ....[89]....
        /*0680*/ 	.word	0x00004a80
        /*0684*/ 	.word	0x00000000
        /*0688*/ 	.word	0x00000000
        /*068c*/ 	.short	0x010a
        /*068e*/ 	.byte	0xff
	.zero		1


	//   ....[90]....
        /*0690*/ 	.word	0x00004dc0
        /*0694*/ 	.word	0x00000000
        /*0698*/ 	.word	0x000000c0
        /*069c*/ 	.short	0x010a
        /*069e*/ 	.byte	0xff
	.zero		1


	//   ....[91]....
        /*06a0*/ 	.word	0x00004ed0
        /*06a4*/ 	.word	0x00000000
        /*06a8*/ 	.word	0x00000000
        /*06ac*/ 	.short	0x0101
        /*06ae*/ 	.byte	0xff
	.zero		1


	//   ....[92]....
        /*06b0*/ 	.word	0x00005970
        /*06b4*/ 	.word	0x00000000
        /*06b8*/ 	.word	0x00000080
        /*06bc*/ 	.short	0x010a
        /*06be*/ 	.byte	0xff
	.zero		1


	//   ....[93]....
        /*06c0*/ 	.word	0x000059e0
        /*06c4*/ 	.word	0x00000049
        /*06c8*/ 	.word	0x000000e0
        /*06cc*/ 	.short	0x010a
        /*06ce*/ 	.byte	0xff
	.zero		1


	//   ....[94]....
        /*06d0*/ 	.word	0x00005ad0
        /*06d4*/ 	.word	0x00000000
        /*06d8*/ 	.word	0x00000080
        /*06dc*/ 	.short	0x010a
        /*06de*/ 	.byte	0xff
	.zero		1


	//   ....[95]....
        /*06e0*/ 	.word	0x00005c00
        /*06e4*/ 	.word	0x00000049
        /*06e8*/ 	.word	0x000000e0
        /*06ec*/ 	.short	0x010a
        /*06ee*/ 	.byte	0xff
	.zero		1


	//   ....[96]....
        /*06f0*/ 	.word	0x00006710
        /*06f4*/ 	.word	0x00000000
        /*06f8*/ 	.word	0x00000000
        /*06fc*/ 	.short	0x0101
        /*06fe*/ 	.byte	0xff
	.zero		1


	//   ....[97]....
        /*0700*/ 	.word	0x00006720
        /*0704*/ 	.word	0x00000002
        /*0708*/ 	.word	0x00000080
        /*070c*/ 	.short	0x010a
        /*070e*/ 	.byte	0xff
	.zero		1


	//   ....[98]....
        /*0710*/ 	.word	0x000067f0
        /*0714*/ 	.word	0x00000002
        /*0718*/ 	.word	0x00000080
        /*071c*/ 	.short	0x010a
        /*071e*/ 	.byte	0xff
	.zero		1


	//   ....[99]....
        /*0720*/ 	.word	0x00006b60
        /*0724*/ 	.word	0x000000ff
        /*0728*/ 	.word	0x00000000
        /*072c*/ 	.short	0x0101
        /*072e*/ 	.byte	0x05
	.zero		1


	//   ....[100]....
        /*0730*/ 	.word	0x00007490
        /*0734*/ 	.word	0x00000000
        /*0738*/ 	.word	0x00000000
        /*073c*/ 	.short	0x0101
        /*073e*/ 	.byte	0xff
	.zero		1


	//   ....[101]....
        /*0740*/ 	.word	0x00007700
        /*0744*/ 	.word	0x000000ff
        /*0748*/ 	.word	0x00000000
        /*074c*/ 	.short	0x0101
        /*074e*/ 	.byte	0x04
	.zero		1


	//   ....[102]....
        /*0750*/ 	.word	0x00007720
        /*0754*/ 	.word	0x00000002
        /*0758*/ 	.word	0x00000130
        /*075c*/ 	.short	0x010a
        /*075e*/ 	.byte	0xff
	.zero		1


	//   ....[103]....
        /*0760*/ 	.word	0x00007780
        /*0764*/ 	.word	0x00000002
        /*0768*/ 	.word	0x00000040
        /*076c*/ 	.short	0x010a
        /*076e*/ 	.byte	0xff
	.zero		1


	//   ....[104]....
        /*0770*/ 	.word	0x000077e0
        /*0774*/ 	.word	0x00000002
        /*0778*/ 	.word	0x00000040
        /*077c*/ 	.short	0x010a
        /*077e*/ 	.byte	0xff
	.zero		1


	//   ....[105]....
        /*0780*/ 	.word	0x00007830
        /*0784*/ 	.word	0x00000002
        /*0788*/ 	.word	0x000000c0
        /*078c*/ 	.short	0x010a
        /*078e*/ 	.byte	0xff
	.zero		1


	//   ....[106]....
        /*0790*/ 	.word	0x00007890
        /*0794*/ 	.word	0x00000000
        /*0798*/ 	.word	0x00000000
        /*079c*/ 	.short	0x010a
        /*079e*/ 	.byte	0xff
	.zero		1


	//   ....[107]....
        /*07a0*/ 	.word	0x000078f0
        /*07a4*/ 	.word	0x00000000
        /*07a8*/ 	.word	0x00000000
        /*07ac*/ 	.short	0x010a
        /*07ae*/ 	.byte	0xff
	.zero		1


	//   ....[108]....
        /*07b0*/ 	.word	0x00007950
        /*07b4*/ 	.word	0x00000000
        /*07b8*/ 	.word	0x00000000
        /*07bc*/ 	.short	0x010a
        /*07be*/ 	.byte	0xff
	.zero		1


	//   ....[109]....
        /*07c0*/ 	.word	0x000079b0
        /*07c4*/ 	.word	0x00000000
        /*07c8*/ 	.word	0x00000000
        /*07cc*/ 	.short	0x010a
        /*07ce*/ 	.byte	0xff
	.zero		1


	//   ....[110]....
        /*07d0*/ 	.word	0x00007a10
        /*07d4*/ 	.word	0x00000000
        /*07d8*/ 	.word	0x00000000
        /*07dc*/ 	.short	0x010a
        /*07de*/ 	.byte	0xff
	.zero		1


	//   ....[111]....
        /*07e0*/ 	.word	0x00007a70
        /*07e4*/ 	.word	0x00000000
        /*07e8*/ 	.word	0x00000000
        /*07ec*/ 	.short	0x010a
        /*07ee*/ 	.byte	0xff
	.zero		1


	//   ....[112]....
        /*07f0*/ 	.word	0x00007ad0
        /*07f4*/ 	.word	0x00000000
        /*07f8*/ 	.word	0x00000000
        /*07fc*/ 	.short	0x010a
        /*07fe*/ 	.byte	0xff
	.zero		1


	//   ....[113]....
        /*0800*/ 	.word	0x00007b20
        /*0804*/ 	.word	0x00000000
        /*0808*/ 	.word	0x00000120
        /*080c*/ 	.short	0x010a
        /*080e*/ 	.byte	0xff
	.zero		1


	//   ....[114]....
        /*0810*/ 	.word	0x00007b80
        /*0814*/ 	.word	0x00000000
        /*0818*/ 	.word	0x000000d0
        /*081c*/ 	.short	0x010a
        /*081e*/ 	.byte	0xff
	.zero		1


	//   ....[115]....
        /*0820*/ 	.word	0x00007bd0
        /*0824*/ 	.word	0x00000000
        /*0828*/ 	.word	0x000000c0
        /*082c*/ 	.short	0x010a
        /*082e*/ 	.byte	0xff
	.zero		1


	//   ....[116]....
        /*0830*/ 	.word	0x00007c30
        /*0834*/ 	.word	0x00000000
        /*0838*/ 	.word	0x000000d0
        /*083c*/ 	.short	0x010a
        /*083e*/ 	.byte	0xff
	.zero		1


	//   ....[117]....
        /*0840*/ 	.word	0x00007c80
        /*0844*/ 	.word	0x00000000
        /*0848*/ 	.word	0x000000c0
        /*084c*/ 	.short	0x010a
        /*084e*/ 	.byte	0xff
	.zero		1


	//   ....[118]....
        /*0850*/ 	.word	0x00007ce0
        /*0854*/ 	.word	0x00000002
        /*0858*/ 	.word	0x00000100
        /*085c*/ 	.short	0x010a
        /*085e*/ 	.byte	0xff
	.zero		1


	//   ....[119]....
        /*0860*/ 	.word	0x00007d40
        /*0864*/ 	.word	0x00000000
        /*0868*/ 	.word	0x00000000
        /*086c*/ 	.short	0x010a
        /*086e*/ 	.byte	0xff
	.zero		1


	//   ....[120]....
        /*0870*/ 	.word	0x00007da0
        /*0874*/ 	.word	0x00000000
        /*0878*/ 	.word	0x00000000
        /*087c*/ 	.short	0x010a
        /*087e*/ 	.byte	0xff
	.zero		1


	//   ....[121]....
        /*0880*/ 	.word	0x00007e00
        /*0884*/ 	.word	0x00000000
        /*0888*/ 	.word	0x00000000
        /*088c*/ 	.short	0x010a
        /*088e*/ 	.byte	0xff
	.zero		1


	//   ....[122]....
        /*0890*/ 	.word	0x00007e60
        /*0894*/ 	.word	0x00000000
        /*0898*/ 	.word	0x00000000
        /*089c*/ 	.short	0x010a
        /*089e*/ 	.byte	0xff
	.zero		1


	//   ....[123]....
        /*08a0*/ 	.word	0x00007ec0
        /*08a4*/ 	.word	0x00000000
        /*08a8*/ 	.word	0x00000000
        /*08ac*/ 	.short	0x010a
        /*08ae*/ 	.byte	0xff
	.zero		1


	//   ....[124]....
        /*08b0*/ 	.word	0x00007f10
        /*08b4*/ 	.word	0x00000000
        /*08b8*/ 	.word	0x000000c0
        /*08bc*/ 	.short	0x010a
        /*08be*/ 	.byte	0xff
	.zero		1


	//   ....[125]....
        /*08c0*/ 	.word	0x00007f70
        /*08c4*/ 	.word	0x00000000
        /*08c8*/ 	.word	0x000000b8
        /*08cc*/ 	.short	0x010a
        /*08ce*/ 	.byte	0xff
	.zero		1


	//   ....[126]....
        /*08d0*/ 	.word	0x00007fd0
        /*08d4*/ 	.word	0x00000000
        /*08d8*/ 	.word	0x00000098
        /*08dc*/ 	.short	0x010a
        /*08de*/ 	.byte	0xff
	.zero		1


	//   ....[127]....
        /*08e0*/ 	.word	0x00008030
        /*08e4*/ 	.word	0x00000000
        /*08e8*/ 	.word	0x00000098
        /*08ec*/ 	.short	0x010a
        /*08ee*/ 	.byte	0xff
	.zero		1


	//   ....[128]....
        /*08f0*/ 	.word	0x00008090
        /*08f4*/ 	.word	0x00000000
        /*08f8*/ 	.word	0x00000000
        /*08fc*/ 	.short	0x010a
        /*08fe*/ 	.byte	0xff
	.zero		1


	//   ....[129]....
        /*0900*/ 	.word	0x000080f0
        /*0904*/ 	.word	0x00000000
        /*0908*/ 	.word	0x00000000
        /*090c*/ 	.short	0x010a
        /*090e*/ 	.byte	0xff
	.zero		1


	//   ....[130]....
        /*0910*/ 	.word	0x00008140
        /*0914*/ 	.word	0x00000000
        /*0918*/ 	.word	0x000000c0
        /*091c*/ 	.short	0x010a
        /*091e*/ 	.byte	0xff
	.zero		1


	//   ....[131]....
        /*0920*/ 	.word	0x00008190
        /*0924*/ 	.word	0x00000000
        /*0928*/ 	.word	0x00000080
        /*092c*/ 	.short	0x010a
        /*092e*/ 	.byte	0xff
	.zero		1


	//   ....[132]....
        /*0930*/ 	.word	0x000081e0
        /*0934*/ 	.word	0x00000049
        /*0938*/ 	.word	0x000000e0
        /*093c*/ 	.short	0x010a
        /*093e*/ 	.byte	0xff
	.zero		1


	//   ....[133]....
        /*0940*/ 	.word	0x00008230
        /*0944*/ 	.word	0x00000002
        /*0948*/ 	.word	0x00000080
        /*094c*/ 	.short	0x010a
        /*094e*/ 	.byte	0xff
	.zero		1


	//----- nvinfo : EIATTR_NUM_MBARRIERS
	.align		4
.L_47:
        /*0950*/ 	.byte	0x03, 0x38
        /*0952*/ 	.short	0x0028


	//----- nvinfo : EIATTR_EXIT_INSTR_OFFSETS
	.align		4
        /*0954*/ 	.byte	0x04, 0x1c
        /*0956*/ 	.short	(.L_49 - .L_48)


	//   ....[0]....
.L_48:
        /*0958*/ 	.word	0x000027a0


	//   ....[1]....
        /*095c*/ 	.word	0x00002c90


	//   ....[2]....
        /*0960*/ 	.word	0x00002cf0


	//   ....[3]....
        /*0964*/ 	.word	0x00003be0


	//   ....[4]....
        /*0968*/ 	.word	0x00004ab0


	//   ....[5]....
        /*096c*/ 	.word	0x00004af0


	//   ....[6]....
        /*0970*/ 	.word	0x000075f0


	//   ....[7]....
        /*0974*/ 	.word	0x00007670


	//   ....[8]....
        /*0978*/ 	.word	0x000076a0


	//   ....[9]....
        /*097c*/ 	.word	0x00007710


	//----- nvinfo : EIATTR_MAX_THREADS
	.align		4
.L_49:
        /*0980*/ 	.byte	0x04, 0x05
        /*0982*/ 	.short	(.L_51 - .L_50)
.L_50:
        /*0984*/ 	.word	0x00000100
        /*0988*/ 	.word	0x00000001
        /*098c*/ 	.word	0x00000001


	//----- nvinfo : EIATTR_CRS_STACK_SIZE
	.align		4
.L_51:
        /*0990*/ 	.byte	0x04, 0x1e
        /*0992*/ 	.short	(.L_53 - .L_52)
.L_52:
        /*0994*/ 	.word	0x00000000


	//----- nvinfo : EIATTR_CBANK_PARAM_SIZE
	.align		4
.L_53:
        /*0998*/ 	.byte	0x03, 0x19
        /*099a*/ 	.short	0x0800


	//----- nvinfo : EIATTR_PARAM_CBANK
	.align		4
        /*099c*/ 	.byte	0x04, 0x0a
        /*099e*/ 	.short	(.L_55 - .L_54)
	.align		4
.L_54:
        /*09a0*/ 	.word	index@(.nv.constant0._ZN7cutlass13device_kernelINS_4gemm6kernel13GemmUniversalIN4cute5tupleIJiiiiEEENS1_10collective13CollectiveMmaINS1_35MainloopSm100TmaUmmaWarpSpecializedILi8ELi2ELi4ENS5_IJNS4_1CILi1EEESB_SB_EEEEENS5_IJNSA_ILi128EEENSA_ILi64EEESF_EEENS_10bfloat16_tENS5_IJlSB_lEEESH_NS5_IJSB_llEEENS4_8TiledMMAINS4_8MMA_AtomIJNS4_20SM100_MMA_F16BF16_SSISH_SH_fLi128ELi64ELNS4_4UMMA5MajorE0ELSO_1ELNSN_7ScaleInE0ELSP_0EEEEEENS4_6LayoutISC_NS5_IJNSA_ILi0EEEST_ST_EEEEENS5_IJNS4_10UnderscoreESW_SW_EEEEENS4_13SM90_TMA_LOADENS4_14ComposedLayoutINS4_7SwizzleILi3ELi4ELi3EEENS4_18smem_ptr_flag_bitsILi16EEENSS_INS5_IJNSA_ILi8EEESF_EEENS5_IJSF_SB_EEEEEEEvNS4_8identityESZ_NS10_IS12_S14_NSS_INS5_IJSF_S15_EEENS5_IJSB_SF_EEEEEEEvS1A_EENS_8epilogue10collective18CollectiveEpilogueINS1G_23Sm100TmaWarpSpecializedILi3ELi2ELi32ELb1ELb0EEEJSG_NS5_IJNSS_ISE_SB_EENSS_INSA_ILi32EEESB_EEEEESH_SI_SH_SI_NS1G_6fusion15FusionCallbacksIS1K_NS1P_17LinearCombinationISH_fSH_fLNS_15FloatRoundStyleE2EEESG_S1O_JEEENS4_5SM1004TMEM4LOAD26SM100_TMEM_LOAD_32dp32b32xESZ_NS10_INS11_ILi2ELi4ELi3EEES14_NSS_INS5_IJS15_S1M_EEENS5_IJS1M_SB_EEEEEEENS4_39AutoVectorizingCopyWithAssumedAlignmentILi128EEENS4_14SM90_TMA_STOREES23_S25_S25_EEEvvEEEEvNT_6ParamsE)
        /*09a4*/ 	.short	0x0380
        /*09a6*/ 	.short	0x0800


	//----- nvinfo : EIATTR_SW_WAR
	.align		4
.L_55:
        /*09a8*/ 	.byte	0x04, 0x36
        /*09aa*/ 	.short	(.L_57 - .L_56)
.L_56:
        /*09ac*/ 	.word	0x00000008
.L_57:


//--------------------- .nv.callgraph             --------------------------
	.section	.nv.callgraph,"",@"SHT_CUDA_CALLGRAPH"
	.align	4
	.sectionentsize	8
	.align		4
        /*0000*/ 	.word	0x00000000
	.align		4
        /*0004*/ 	.word	0xffffffff
	.align		4
        /*0008*/ 	.word	index@(_ZN7cutlass13device_kernelINS_4gemm6kernel13GemmUniversalIN4cute5tupleIJiiiiEEENS1_10collective13CollectiveMmaINS1_35MainloopSm100TmaUmmaWarpSpecializedILi8ELi2ELi4ENS5_IJNS4_1CILi1EEESB_SB_EEEEENS5_IJNSA_ILi128EEENSA_ILi64EEESF_EEENS_10bfloat16_tENS5_IJlSB_lEEESH_NS5_IJSB_llEEENS4_8TiledMMAINS4_8MMA_AtomIJNS4_20SM100_MMA_F16BF16_SSISH_SH_fLi128ELi64ELNS4_4UMMA5MajorE0ELSO_1ELNSN_7ScaleInE0ELSP_0EEEEEENS4_6LayoutISC_NS5_IJNSA_ILi0EEEST_ST_EEEEENS5_IJNS4_10UnderscoreESW_SW_EEEEENS4_13SM90_TMA_LOADENS4_14ComposedLayoutINS4_7SwizzleILi3ELi4ELi3EEENS4_18smem_ptr_flag_bitsILi16EEENSS_INS5_IJNSA_ILi8EEESF_EEENS5_IJSF_SB_EEEEEEEvNS4_8identityESZ_NS10_IS12_S14_NSS_INS5_IJSF_S15_EEENS5_IJSB_SF_EEEEEEEvS1A_EENS_8epilogue10collective18CollectiveEpilogueINS1G_23Sm100TmaWarpSpecializedILi3ELi2ELi32ELb1ELb0EEEJSG_NS5_IJNSS_ISE_SB_EENSS_INSA_ILi32EEESB_EEEEESH_SI_SH_SI_NS1G_6fusion15FusionCallbacksIS1K_NS1P_17LinearCombinationISH_fSH_fLNS_15FloatRoundStyleE2EEESG_S1O_JEEENS4_5SM1004TMEM4LOAD26SM100_TMEM_LOAD_32dp32b32xESZ_NS10_INS11_ILi2ELi4ELi3EEES14_NSS_INS5_IJS15_S1M_EEENS5_IJS1M_SB_EEEEEEENS4_39AutoVectorizingCopyWithAssumedAlignmentILi128EEENS4_14SM90_TMA_STOREES23_S25_S25_EEEvvEEEEvNT_6ParamsE)
	.align		4
        /*000c*/ 	.word	index@(__assertfail)
	.align		4
        /*0010*/ 	.word	0x00000000
	.align		4
        /*0014*/ 	.word	0xfffffffe
	.align		4
        /*0018*/ 	.word	0x00000000
	.align		4
        /*001c*/ 	.word	0xfffffffd
	.align		4
        /*0020*/ 	.word	0x00000000
	.align		4
        /*0024*/ 	.word	0xfffffffc


//--------------------- .nv.constant4             --------------------------
	.section	.nv.constant4,"a",@progbits
	.align	8
	.align		8
.nv.constant4:
        /*0000*/ 	.dword	__assertfail
	.align		8
        /*0008*/ 	.dword	__unnamed_1
	.align		8
        /*0010*/ 	.dword	__unnamed_2
	.align		8
        /*0018*/ 	.dword	_ZN40_INTERNAL_4d3edf3e_4_k_cu_d19c551a_328694cuda3std3__45__cpo5beginE
	.align		8
        /*0020*/ 	.dword	_ZN40_INTERNAL_4d3edf3e_4_k_cu_d19c551a_328694cuda3std3__45__cpo3endE
	.align		8
        /*0028*/ 	.dword	_ZN40_INTERNAL_4d3edf3e_4_k_cu_d19c551a_328694cuda3std3__45__cpo6cbeginE
	.align		8
        /*0030*/ 	.dword	_ZN40_INTERNAL_4d3edf3e_4_k_cu_d19c551a_328694cuda3std3__45__cpo4cendE
	.align		8
        /*0038*/ 	.dword	_ZN40_INTERNAL_4d3edf3e_4_k_cu_d19c551a_328694cuda3std3__442_GLOBAL__N__4d3edf3e_4_k_cu_d19c551a_328696ignoreE
	.align		8
        /*0040*/ 	.dword	_ZN40_INTERNAL_4d3edf3e_4_k_cu_d19c551a_328694cuda3std3__419piecewise_constructE
	.align		8
        /*0048*/ 	.dword	_ZN40_INTERNAL_4d3edf3e_4_k_cu_d19c551a_328694cuda3std3__48in_placeE
	.align		8
        /*0050*/ 	.dword	_ZN40_INTERNAL_4d3edf3e_4_k_cu_d19c551a_328694cuda3std6ranges3__45__cpo4swapE
	.align		8
        /*0058*/ 	.dword	_ZN40_INTERNAL_4d3edf3e_4_k_cu_d19c551a_328694cuda3std6ranges3__45__cpo9iter_moveE
	.align		8
        /*0060*/ 	.dword	_ZN40_INTERNAL_4d3edf3e_4_k_cu_d19c551a_328694cute7productE
	.align		8
        /*0068*/ 	.dword	_ZN40_INTERNAL_4d3edf3e_4_k_cu_d19c551a_328694cute1_E
	.align		8
        /*0070*/ 	.dword	$str$25
	.align		8
        /*0078*/ 	.dword	$str$26
	.align		8
        /*0080*/ 	.dword	$str$27
	.align		8
        /*0088*/ 	.dword	$str$28


//--------------------- .text._ZN7cutlass13device_kernelINS_4gemm6kernel13GemmUniversalIN4cute5tupleIJiiiiEEENS1_10collective13CollectiveMmaINS1_35MainloopSm100TmaUmmaWarpSpecializedILi8ELi2ELi4ENS5_IJNS4_1CILi1EEESB_SB_EEEEENS5_IJNSA_ILi128EEENSA_ILi64EEESF_EEENS_10bfloat16_tENS5_IJlSB_lEEESH_NS5_IJSB_llEEENS4_8TiledMMAINS4_8MMA_AtomIJNS4_20SM100_MMA_F16BF16_SSISH_SH_fLi128ELi64ELNS4_4UMMA5MajorE0ELSO_1ELNSN_7ScaleInE0ELSP_0EEEEEENS4_6LayoutISC_NS5_IJNSA_ILi0EEEST_ST_EEEEENS5_IJNS4_10UnderscoreESW_SW_EEEEENS4_13SM90_TMA_LOADENS4_14ComposedLayoutINS4_7SwizzleILi3ELi4ELi3EEENS4_18smem_ptr_flag_bitsILi16EEENSS_INS5_IJNSA_ILi8EEESF_EEENS5_IJSF_SB_EEEEEEEvNS4_8identityESZ_NS10_IS12_S14_NSS_INS5_IJSF_S15_EEENS5_IJSB_SF_EEEEEEEvS1A_EENS_8epilogue10collective18CollectiveEpilogueINS1G_23Sm100TmaWarpSpecializedILi3ELi2ELi32ELb1ELb0EEEJSG_NS5_IJNSS_ISE_SB_EENSS_INSA_ILi32EEESB_EEEEESH_SI_SH_SI_NS1G_6fusion15FusionCallbacksIS1K_NS1P_17LinearCombinationISH_fSH_fLNS_15FloatRoundStyleE2EEESG_S1O_JEEENS4_5SM1004TMEM4LOAD26SM100_TMEM_LOAD_32dp32b32xESZ_NS10_INS11_ILi2ELi4ELi3EEES14_NSS_INS5_IJS15_S1M_EEENS5_IJS1M_SB_EEEEEEENS4_39AutoVectorizingCopyWithAssumedAlignmentILi128EEENS4_14SM90_TMA_STOREES23_S25_S25_EEEvvEEEEvNT_6ParamsE --------------------------
	.section	.text._ZN7cutlass13device_kernelINS_4gemm6kernel13GemmUniversalIN4cute5tupleIJiiiiEEENS1_10collective13CollectiveMmaINS1_35MainloopSm100TmaUmmaWarpSpecializedILi8ELi2ELi4ENS5_IJNS4_1CILi1EEESB_SB_EEEEENS5_IJNSA_ILi128EEENSA_ILi64EEESF_EEENS_10bfloat16_tENS5_IJlSB_lEEESH_NS5_IJSB_llEEENS4_8TiledMMAINS4_8MMA_AtomIJNS4_20SM100_MMA_F16BF16_SSISH_SH_fLi128ELi64ELNS4_4UMMA5MajorE0ELSO_1ELNSN_7ScaleInE0ELSP_0EEEEEENS4_6LayoutISC_NS5_IJNSA_ILi0EEEST_ST_EEEEENS5_IJNS4_10UnderscoreESW_SW_EEEEENS4_13SM90_TMA_LOADENS4_14ComposedLayoutINS4_7SwizzleILi3ELi4ELi3EEENS4_18smem_ptr_flag_bitsILi16EEENSS_INS5_IJNSA_ILi8EEESF_EEENS5_IJSF_SB_EEEEEEEvNS4_8identityESZ_NS10_IS12_S14_NSS_INS5_IJSF_S15_EEENS5_IJSB_SF_EEEEEEEvS1A_EENS_8epilogue10collective18CollectiveEpilogueINS1G_23Sm100TmaWarpSpecializedILi3ELi2ELi32ELb1ELb0EEEJSG_NS5_IJNSS_ISE_SB_EENSS_INSA_ILi32EEESB_EEEEESH_SI_SH_SI_NS1G_6fusion15FusionCallbacksIS1K_NS1P_17LinearCombinationISH_fSH_fLNS_15FloatRoundStyleE2EEESG_S1O_JEEENS4_5SM1004TMEM4LOAD26SM100_TMEM_LOAD_32dp32b32xESZ_NS10_INS11_ILi2ELi4ELi3EEES14_NSS_INS5_IJS15_S1M_EEENS5_IJS1M_SB_EEEEEEENS4_39AutoVectorizingCopyWithAssumedAlignmentILi128EEENS4_14SM90_TMA_STOREES23_S25_S25_EEEvvEEEEvNT_6ParamsE,"ax",@progbits
	.align	128
.text._ZN7cutlass13device_kernelINS_4gemm6kernel13GemmUniversalIN4cute5tupleIJiiiiEEENS1_10collective13CollectiveMmaINS1_35MainloopSm100TmaUmmaWarpSpecializedILi8ELi2ELi4ENS5_IJNS4_1CILi1EEESB_SB_EEEEENS5_IJNSA_ILi128EEENSA_ILi64EEESF_EEENS_10bfloat16_tENS5_IJlSB_lEEESH_NS5_IJSB_llEEENS4_8TiledMMAINS4_8MMA_AtomIJNS4_20SM100_MMA_F16BF16_SSISH_SH_fLi128ELi64ELNS4_4UMMA5MajorE0ELSO_1ELNSN_7ScaleInE0ELSP_0EEEEEENS4_6LayoutISC_NS5_IJNSA_ILi0EEEST_ST_EEEEENS5_IJNS4_10UnderscoreESW_SW_EEEEENS4_13SM90_TMA_LOADENS4_14ComposedLayoutINS4_7SwizzleILi3ELi4ELi3EEENS4_18smem_ptr_flag_bitsILi16EEENSS_INS5_IJNSA_ILi8EEESF_EEENS5_IJSF_SB_EEEEEEEvNS4_8identityESZ_NS10_IS12_S14_NSS_INS5_IJSF_S15_EEENS5_IJSB_SF_EEEEEEEvS1A_EENS_8epilogue10collective18CollectiveEpilogueINS1G_23Sm100TmaWarpSpecializedILi3ELi2ELi32ELb1ELb0EEEJSG_NS5_IJNSS_ISE_SB_EENSS_INSA_ILi32EEESB_EEEEESH_SI_SH_SI_NS1G_6fusion15FusionCallbacksIS1K_NS1P_17LinearCombinationISH_fSH_fLNS_15FloatRoundStyleE2EEESG_S1O_JEEENS4_5SM1004TMEM4LOAD26SM100_TMEM_LOAD_32dp32b32xESZ_NS10_INS11_ILi2ELi4ELi3EEES14_NSS_INS5_IJS15_S1M_EEENS5_IJS1M_SB_EEEEEEENS4_39AutoVectorizingCopyWithAssumedAlignmentILi128EEENS4_14SM90_TMA_STOREES23_S25_S25_EEEvvEEEEvNT_6ParamsE:
        .type           _ZN7cutlass13device_kernelINS_4gemm6kernel13GemmUniversalIN4cute5tupleIJiiiiEEENS1_10collective13CollectiveMmaINS1_35MainloopSm100TmaUmmaWarpSpecializedILi8ELi2ELi4ENS5_IJNS4_1CILi1EEESB_SB_EEEEENS5_IJNSA_ILi128EEENSA_ILi64EEESF_EEENS_10bfloat16_tENS5_IJlSB_lEEESH_NS5_IJSB_llEEENS4_8TiledMMAINS4_8MMA_AtomIJNS4_20SM100_MMA_F16BF16_SSISH_SH_fLi128ELi64ELNS4_4UMMA5MajorE0ELSO_1ELNSN_7ScaleInE0ELSP_0EEEEEENS4_6LayoutISC_NS5_IJNSA_ILi0EEEST_ST_EEEEENS5_IJNS4_10UnderscoreESW_SW_EEEEENS4_13SM90_TMA_LOADENS4_14ComposedLayoutINS4_7SwizzleILi3ELi4ELi3EEENS4_18smem_ptr_flag_bitsILi16EEENSS_INS5_IJNSA_ILi8EEESF_EEENS5_IJSF_SB_EEEEEEEvNS4_8identityESZ_NS10_IS12_S14_NSS_INS5_IJSF_S15_EEENS5_IJSB_SF_EEEEEEEvS1A_EENS_8epilogue10collective18CollectiveEpilogueINS1G_23Sm100TmaWarpSpecializedILi3ELi2ELi32ELb1ELb0EEEJSG_NS5_IJNSS_ISE_SB_EENSS_INSA_ILi32EEESB_EEEEESH_SI_SH_SI_NS1G_6fusion15FusionCallbacksIS1K_NS1P_17LinearCombinationISH_fSH_fLNS_15FloatRoundStyleE2EEESG_S1O_JEEENS4_5SM1004TMEM4LOAD26SM100_TMEM_LOAD_32dp32b32xESZ_NS10_INS11_ILi2ELi4ELi3EEES14_NSS_INS5_IJS15_S1M_EEENS5_IJS1M_SB_EEEEEEENS4_39AutoVectorizingCopyWithAssumedAlignmentILi128EEENS4_14SM90_TMA_STOREES23_S25_S25_EEEvvEEEEvNT_6ParamsE,@function
        .size           _ZN7cutlass13device_kernelINS_4gemm6kernel13GemmUniversalIN4cute5tupleIJiiiiEEENS1_10collective13CollectiveMmaINS1_35MainloopSm100TmaUmmaWarpSpecializedILi8ELi2ELi4ENS5_IJNS4_1CILi1EEESB_SB_EEEEENS5_IJNSA_ILi128EEENSA_ILi64EEESF_EEENS_10bfloat16_tENS5_IJlSB_lEEESH_NS5_IJSB_llEEENS4_8TiledMMAINS4_8MMA_AtomIJNS4_20SM100_MMA_F16BF16_SSISH_SH_fLi128ELi64ELNS4_4UMMA5MajorE0ELSO_1ELNSN_7ScaleInE0ELSP_0EEEEEENS4_6LayoutISC_NS5_IJNSA_ILi0EEEST_ST_EEEEENS5_IJNS4_10UnderscoreESW_SW_EEEEENS4_13SM90_TMA_LOADENS4_14ComposedLayoutINS4_7SwizzleILi3ELi4ELi3EEENS4_18smem_ptr_flag_bitsILi16EEENSS_INS5_IJNSA_ILi8EEESF_EEENS5_IJSF_SB_EEEEEEEvNS4_8identityESZ_NS10_IS12_S14_NSS_INS5_IJSF_S15_EEENS5_IJSB_SF_EEEEEEEvS1A_EENS_8epilogue10collective18CollectiveEpilogueINS1G_23Sm100TmaWarpSpecializedILi3ELi2ELi32ELb1ELb0EEEJSG_NS5_IJNSS_ISE_SB_EENSS_INSA_ILi32EEESB_EEEEESH_SI_SH_SI_NS1G_6fusion15FusionCallbacksIS1K_NS1P_17LinearCombinationISH_fSH_fLNS_15FloatRoundStyleE2EEESG_S1O_JEEENS4_5SM1004TMEM4LOAD26SM100_TMEM_LOAD_32dp32b32xESZ_NS10_INS11_ILi2ELi4ELi3EEES14_NSS_INS5_IJS15_S1M_EEENS5_IJS1M_SB_EEEEEEENS4_39AutoVectorizingCopyWithAssumedAlignmentILi128EEENS4_14SM90_TMA_STOREES23_S25_S25_EEEvvEEEEvNT_6ParamsE,(.L_x_166 - _ZN7cutlass13device_kernelINS_4gemm6kernel13GemmUniversalIN4cute5tupleIJiiiiEEENS1_10collective13CollectiveMmaINS1_35MainloopSm100TmaUmmaWarpSpecializedILi8ELi2ELi4ENS5_IJNS4_1CILi1EEESB_SB_EEEEENS5_IJNSA_ILi128EEENSA_ILi64EEESF_EEENS_10bfloat16_tENS5_IJlSB_lEEESH_NS5_IJSB_llEEENS4_8TiledMMAINS4_8MMA_AtomIJNS4_20SM100_MMA_F16BF16_SSISH_SH_fLi128ELi64ELNS4_4UMMA5MajorE0ELSO_1ELNSN_7ScaleInE0ELSP_0EEEEEENS4_6LayoutISC_NS5_IJNSA_ILi0EEEST_ST_EEEEENS5_IJNS4_10UnderscoreESW_SW_EEEEENS4_13SM90_TMA_LOADENS4_14ComposedLayoutINS4_7SwizzleILi3ELi4ELi3EEENS4_18smem_ptr_flag_bitsILi16EEENSS_INS5_IJNSA_ILi8EEESF_EEENS5_IJSF_SB_EEEEEEEvNS4_8identityESZ_NS10_IS12_S14_NSS_INS5_IJSF_S15_EEENS5_IJSB_SF_EEEEEEEvS1A_EENS_8epilogue10collective18CollectiveEpilogueINS1G_23Sm100TmaWarpSpecializedILi3ELi2ELi32ELb1ELb0EEEJSG_NS5_IJNSS_ISE_SB_EENSS_INSA_ILi32EEESB_EEEEESH_SI_SH_SI_NS1G_6fusion15FusionCallbacksIS1K_NS1P_17LinearCombinationISH_fSH_fLNS_15FloatRoundStyleE2EEESG_S1O_JEEENS4_5SM1004TMEM4LOAD26SM100_TMEM_LOAD_32dp32b32xESZ_NS10_INS11_ILi2ELi4ELi3EEES14_NSS_INS5_IJS15_S1M_EEENS5_IJS1M_SB_EEEEEEENS4_39AutoVectorizingCopyWithAssumedAlignmentILi128EEENS4_14SM90_TMA_STOREES23_S25_S25_EEEvvEEEEvNT_6ParamsE)
        .other          _ZN7cutlass13device_kernelINS_4gemm6kernel13GemmUniversalIN4cute5tupleIJiiiiEEENS1_10collective13CollectiveMmaINS1_35MainloopSm100TmaUmmaWarpSpecializedILi8ELi2ELi4ENS5_IJNS4_1CILi1EEESB_SB_EEEEENS5_IJNSA_ILi128EEENSA_ILi64EEESF_EEENS_10bfloat16_tENS5_IJlSB_lEEESH_NS5_IJSB_llEEENS4_8TiledMMAINS4_8MMA_AtomIJNS4_20SM100_MMA_F16BF16_SSISH_SH_fLi128ELi64ELNS4_4UMMA5MajorE0ELSO_1ELNSN_7ScaleInE0ELSP_0EEEEEENS4_6LayoutISC_NS5_IJNSA_ILi0EEEST_ST_EEEEENS5_IJNS4_10UnderscoreESW_SW_EEEEENS4_13SM90_TMA_LOADENS4_14ComposedLayoutINS4_7SwizzleILi3ELi4ELi3EEENS4_18smem_ptr_flag_bitsILi16EEENSS_INS5_IJNSA_ILi8EEESF_EEENS5_IJSF_SB_EEEEEEEvNS4_8identityESZ_NS10_IS12_S14_NSS_INS5_IJSF_S15_EEENS5_IJSB_SF_EEEEEEEvS1A_EENS_8epilogue10collective18CollectiveEpilogueINS1G_23Sm100TmaWarpSpecializedILi3ELi2ELi32ELb1ELb0EEEJSG_NS5_IJNSS_ISE_SB_EENSS_INSA_ILi32EEESB_EEEEESH_SI_SH_SI_NS1G_6fusion15FusionCallbacksIS1K_NS1P_17LinearCombinationISH_fSH_fLNS_15FloatRoundStyleE2EEESG_S1O_JEEENS4_5SM1004TMEM4LOAD26SM100_TMEM_LOAD_32dp32b32xESZ_NS10_INS11_ILi2ELi4ELi3EEES14_NSS_INS5_IJS15_S1M_EEENS5_IJS1M_SB_EEEEEEENS4_39AutoVectorizingCopyWithAssumedAlignmentILi128EEENS4_14SM90_TMA_STOREES23_S25_S25_EEEvvEEEEvNT_6ParamsE,@"STO_CUDA_ENTRY STV_DEFAULT"
_ZN7cutlass13device_kernelINS_4gemm6kernel13GemmUniversalIN4cute5tupleIJiiiiEEENS1_10collective13CollectiveMmaINS1_35MainloopSm100TmaUmmaWarpSpecializedILi8ELi2ELi4ENS5_IJNS4_1CILi1EEESB_SB_EEEEENS5_IJNSA_ILi128EEENSA_ILi64EEESF_EEENS_10bfloat16_tENS5_IJlSB_lEEESH_NS5_IJSB_llEEENS4_8TiledMMAINS4_8MMA_AtomIJNS4_20SM100_MMA_F16BF16_SSISH_SH_fLi128ELi64ELNS4_4UMMA5MajorE0ELSO_1ELNSN_7ScaleInE0ELSP_0EEEEEENS4_6LayoutISC_NS5_IJNSA_ILi0EEEST_ST_EEEEENS5_IJNS4_10UnderscoreESW_SW_EEEEENS4_13SM90_TMA_LOADENS4_14ComposedLayoutINS4_7SwizzleILi3ELi4ELi3EEENS4_18smem_ptr_flag_bitsILi16EEENSS_INS5_IJNSA_ILi8EEESF_EEENS5_IJSF_SB_EEEEEEEvNS4_8identityESZ_NS10_IS12_S14_NSS_INS5_IJSF_S15_EEENS5_IJSB_SF_EEEEEEEvS1A_EENS_8epilogue10collective18CollectiveEpilogueINS1G_23Sm100TmaWarpSpecializedILi3ELi2ELi32ELb1ELb0EEEJSG_NS5_IJNSS_ISE_SB_EENSS_INSA_ILi32EEESB_EEEEESH_SI_SH_SI_NS1G_6fusion15FusionCallbacksIS1K_NS1P_17LinearCombinationISH_fSH_fLNS_15FloatRoundStyleE2EEESG_S1O_JEEENS4_5SM1004TMEM4LOAD26SM100_TMEM_LOAD_32dp32b32xESZ_NS10_INS11_ILi2ELi4ELi3EEES14_NSS_INS5_IJS15_S1M_EEENS5_IJS1M_SB_EEEEEEENS4_39AutoVectorizingCopyWithAssumedAlignmentILi128EEENS4_14SM90_TMA_STOREES23_S25_S25_EEEvvEEEEvNT_6ParamsE:
[----:B------:R-:W1:Y:S01]  /*0000*/  LDC R1, c[0x0][0x37c] ;  /* 0x0000df00ff017b82 */ /* 0x000e620000000800 */
[----:B------:R-:W2:Y:S01]  /*0010*/  S2R R93, SR_TID.X ;  /* 0x00000000005d7919 */ /* 0x000ea20000002100 */
[----:B------:R-:W3:Y:S01]  /*0020*/  LDCU.64 UR4, c[0x0][0x890] ;  /* 0x00011200ff0477ac */ /* 0x000ee20008000a00 */
[----:B------:R-:W-:Y:S02]  /*0030*/  PRMT R88, RZ, 0x7610, R88 ;  /* 0x00007610ff587816 */ /* 0x000fe40000000058 */
[----:B------:R-:W-:Y:S01]  /*0040*/  ELECT P5, URZ, PT ;  /* 0x0000000000ff782f */ /* 0x000fe200038a0000 */
[----:B------:R-:W4:Y:S01]  /*0050*/  LDCU.64 UR46, c[0x0][0x358] ;  /* 0x00006b00ff2e77ac */ /* 0x000f220008000a00 */
[----:B---3--:R-:W-:-:S04]  /*0060*/  UISETP.NE.U32.AND UP0, UPT, UR4, URZ, UPT ;  /* 0x000000ff0400728c */ /* 0x008fc8000bf05070 */
[----:B------:R-:W-:Y:S01]  /*0070*/  UISETP.NE.AND.EX UP0, UPT, UR5, URZ, UPT, UP0 ;  /* 0x000000ff0500728c */ /* 0x000fe2000bf05300 */
[----:B--2---:R-:W-:-:S05]  /*0080*/  SHF.R.U32.HI R92, RZ, 0x5, R93 ;  /* 0x00000005ff5c7819 */ /* 0x004fca000001165d */
[----:B------:R-:W2:Y:S02]  /*0090*/  SHFL.IDX PT, R0, R92, RZ, 0x1f ;  /* 0x00001fff5c007589 */ /* 0x000ea400000e0000 */
[----:B--2---:R-:W-:Y:S01]  /*00a0*/  R2UR UR8, R0 ;  /* 0x00000000000872ca */ /* 0x004fe200000e0000 */
[----:B-1--4-:R-:W-:-:S14]  /*00b0*/  BRA.U UP0, `(.L_x_0) ;  /* 0x00000001002c7547 */ /* 0x012fdc000b800000 */
[----:B------:R-:W1:Y:S02]  /*00c0*/  LDCU.64 UR6, c[0x0][0x888] ;  /* 0x00011100ff0677ac */ /* 0x000e640008000a00 */
[----:B-1----:R-:W-:-:S04]  /*00d0*/  UISETP.NE.U32.AND UP0, UPT, UR6, URZ, UPT ;  /* 0x000000ff0600728c */ /* 0x002fc8000bf05070 */
[----:B------:R-:W-:-:S09]  /*00e0*/  UISETP.NE.AND.EX UP0, UPT, UR7, URZ, UPT, UP0 ;  /* 0x000000ff0700728c */ /* 0x000fd2000bf05300 */
[----:B------:R-:W-:Y:S05]  /*00f0*/  BRA.U !UP0, `(.L_x_1) ;  /* 0x0000000108107547 */ /* 0x000fea000b800000 */
[----:B------:R-:W1:Y:S02]  /*0100*/  LDC.64 R2, c[0x0][0x888] ;  /* 0x00022200ff027b82 */ /* 0x000e640000000a00 */
[----:B-1----:R1:W5:Y:S01]  /*0110*/  LDG.E R49, desc[UR46][R2.64] ;  /* 0x0000002e02317981 */ /* 0x002362000c1e1900 */
[----:B------:R-:W-:Y:S01]  /*0120*/  HFMA2 R88, -RZ, RZ, 0, 5.9604644775390625e-08 ;  /* 0x00000001ff587431 */ /* 0x000fe200000001ff */
[----:B------:R-:W-:Y:S05]  /*0130*/  BRA `(.L_x_0) ;  /* 0x00000000000c7947 */ /* 0x000fea0003800000 */
.L_x_1:
[----:B------:R-:W1:Y:S01]  /*0140*/  LDCU UR6, c[0x0][0x880] ;  /* 0x00011000ff0677ac */ /* 0x000e620008000800 */
[----:B------:R-:W-:Y:S01]  /*0150*/  HFMA2 R88, -RZ, RZ, 0, 5.9604644775390625e-08 ;  /* 0x00000001ff587431 */ /* 0x000fe200000001ff */
[----:B-1----:R-:W-:-:S07]  /*0160*/  MOV R49, UR6 ;  /* 0x0000000600317c02 */ /* 0x002fce0008000f00 */
.L_x_0:
[----:B------:R-:W2:Y:S02]  /*0170*/  LDCU.64 UR6, c[0x0][0x8b0] ;  /* 0x00011600ff0677ac */ /* 0x000ea40008000a00 */
[----:B--2---:R-:W-:-:S04]  /*0180*/  UISETP.NE.U32.AND UP0, UPT, UR6, URZ, UPT ;  /* 0x000000ff0600728c */ /* 0x004fc8000bf05070 */
[----:B------:R-:W-:-:S09]  /*0190*/  UISETP.NE.AND.EX UP0, UPT, UR7, URZ, UPT, UP0 ;  /* 0x000000ff0700728c */ /* 0x000fd2000bf05300 */
[----:B------:R-:W-:Y:S05]  /*01a0*/  BRA.U UP0, `(.L_x_2) ;  /* 0x0000000100247547 */ /* 0x000fea000b800000 */
[----:B------:R-:W2:Y:S02]  /*01b0*/  LDCU.64 UR6, c[0x0][0x8a8] ;  /* 0x00011500ff0677ac */ /* 0x000ea40008000a00 */
[----:B--2---:R-:W-:-:S04]  /*01c0*/  UISETP.NE.U32.AND UP0, UPT, UR6, URZ, UPT ;  /* 0x000000ff0600728c */ /* 0x004fc8000bf05070 */
[----:B------:R-:W-:-:S09]  /*01d0*/  UISETP.NE.AND.EX UP0, UPT, UR7, URZ, UPT, UP0 ;  /* 0x000000ff0700728c */ /* 0x000fd2000bf05300 */
[----:B------:R-:W-:Y:S05]  /*01e0*/  BRA.U !UP0, `(.L_x_3) ;  /* 0x00000001080c7547 */ /* 0x000fea000b800000 */
[----:B-1----:R-:W1:Y:S02]  /*01f0*/  LDC.64 R2, c[0x0][0x8a8] ;  /* 0x00022a00ff027b82 */ /* 0x002e640000000a00 */
[----:B-1----:R2:W5:Y:S01]  /*0200*/  LDG.E R47, desc[UR46][R2.64] ;  /* 0x0000002e022f7981 */ /* 0x002562000c1e1900 */
[----:B------:R-:W-:Y:S05]  /*0210*/  BRA `(.L_x_2) ;  /* 0x0000000000087947 */ /* 0x000fea0003800000 */
.L_x_3:
[----:B------:R-:W2:Y:S02]  /*0220*/  LDCU UR6, c[0x0][0x8a0] ;  /* 0x00011400ff0677ac */ /* 0x000ea40008000800 */
[----:B--2---:R-:W-:Y:S02]  /*0230*/  MOV R47, UR6 ;  /* 0x00000006002f7c02 */ /* 0x004fe40008000f00 */
.L_x_2:
[----:B------:R-:W-:Y:S01]  /*0240*/  IMAD.U32 R0, RZ, RZ, UR8 ;  /* 0x00000008ff007e24 */ /* 0x000fe2000f8e00ff */
[----:B------:R-:W-:Y:S04]  /*0250*/  BSSY.RECONVERGENT B0, `(.L_x_4) ;  /* 0x000000c000007945 */ /* 0x000fe80003800200 */
[C---:B------:R-:W-:Y:S02]  /*0260*/  ISETP.NE.OR P1, PT, R0.reuse, 0x1, !P5 ;  /* 0x000000010000780c */ /* 0x040fe40006f25670 */
[----:B------:R-:W-:-:S11]  /*0270*/  ISETP.NE.OR P0, PT, R0, 0x3, !P5 ;  /* 0x000000030000780c */ /* 0x000fd60006f05670 */
[----:B------:R-:W-:Y:S05]  /*0280*/  @P1 BRA `(.L_x_5) ;  /* 0x0000000000201947 */ /* 0x000fea0003800000 */
[----:B------:R-:W3:Y:S02]  /*0290*/  LDCU.64 UR6, c[0x0][0x348] ;  /* 0x00006900ff0677ac */ /* 0x000ee40008000a00 */
[----:B---3--:R-:W-:Y:S02]  /*02a0*/  UIADD3 UR10, UP1, UPT, UR6, 0x80, URZ ;  /* 0x00000080060a7890 */ /* 0x008fe4000ff3e0ff */
[----:B------:R-:W-:Y:S02]  /*02b0*/  UIADD3 UR6, UP0, UPT, UR6, 0x180, URZ ;  /* 0x0000018006067890 */ /* 0x000fe4000ff1e0ff */
[----:B------:R-:W-:Y:S02]  /*02c0*/  UIADD3.X UR11, UPT, UPT, URZ, UR7, URZ, UP1, !UPT ;  /* 0x00000007ff0b7290 */ /* 0x000fe40008ffe4ff */
[----:B------:R-:W-:-:S07]  /*02d0*/  UIADD3.X UR7, UPT, UPT, URZ, UR7, URZ, UP0, !UPT ;  /* 0x00000007ff077290 */ /* 0x000fce00087fe4ff */
[----:B------:R3:W-:Y:S02]  /*02e0*/  UTMACCTL.PF [UR10] ;  /* 0x000000000a0079b9 */ /* 0x0007e40008040000 */
[----:B------:R3:W-:Y:S02]  /*02f0*/  UTMACCTL.PF [UR6] ;  /* 0x00000000060079b9 */ /* 0x0007e40008040000 */
[----:B---3--:R-:W-:Y:S01]  /*0300*/  NOP ;  /* 0x0000000000007918 */ /* 0x008fe20000000000 */
.L_x_5:
[----:B------:R-:W-:Y:S05]  /*0310*/  BSYNC.RECONVERGENT B0 ;  /* 0x0000000000007941 */ /* 0x000fea0003800200 */
.L_x_4:
[----:B------:R-:W-:Y:S04]  /*0320*/  BSSY.RECONVERGENT B0, `(.L_x_6) ;  /* 0x000000a000007945 */ /* 0x000fe80003800200 */
        /* <DEDUP_REMOVED lines=9> */
.L_x_7:
[----:B------:R-:W-:Y:S05]  /*03c0*/  BSYNC.RECONVERGENT B0 ;  /* 0x0000000000007941 */ /* 0x000fea0003800200 */
.L_x_6:
[----:B------:R-:W3:Y:S01]  /*03d0*/  LDCU.64 UR6, c[0x0][0x888] ;  /* 0x00011100ff0677ac */ /* 0x000ee20008000a00 */
[----:B------:R-:W-:Y:S02]  /*03e0*/  UISETP.EQ.U32.AND UP1, UPT, UR4, URZ, UPT ;  /* 0x000000ff0400728c */ /* 0x000fe4000bf22070 */
[----:B------:R-:W-:Y:S02]  /*03f0*/  UPLOP3.LUT UP2, UPT, UPT, UPT, UPT, 0x80, 0x8 ;  /* 0x000000000008789c */ /* 0x000fe40003f4f070 */
[----:B---3--:R-:W-:-:S04]  /*0400*/  UISETP.NE.U32.AND UP0, UPT, UR6, URZ, UPT ;  /* 0x000000ff0600728c */ /* 0x008fc8000bf05070 */
[----:B------:R-:W-:-:S04]  /*0410*/  UISETP.NE.AND.EX UP0, UPT, UR7, URZ, UPT, UP0 ;  /* 0x000000ff0700728c */ /* 0x000fc8000bf05300 */
[----:B------:R-:W-:-:S04]  /*0420*/  UISETP.EQ.OR.EX UP3, UPT, UR5, URZ, !UP0, UP1 ;  /* 0x000000ff0500728c */ /* 0x000fc8000c762710 */
[----:B------:R-:W-:-:S05]  /*0430*/  UP2UR UR53, UPR, URZ, 0x8 ;  /* 0x00000008ff357883 */ /* 0x000fca0008000000 */
[----:B------:R-:W-:Y:S07]  /*0440*/  BRA.U !UP3, `(.L_x_8) ;  /* 0x000000010b207547 */ /* 0x000fee000b800000 */
[----:B------:R-:W-:Y:S01]  /*0450*/  UISETP.NE.U32.AND UP2, UPT, UR4, URZ, UPT ;  /* 0x000000ff0400728c */ /* 0x000fe2000bf45070 */
[----:B-----5:R-:W-:Y:S01]  /*0460*/  FSETP.NEU.AND P0, PT, R49, RZ, PT ;  /* 0x000000ff3100720b */ /* 0x020fe20003f0d000 */
[----:B------:R-:W-:Y:S02]  /*0470*/  USEL UR4, URZ, 0xffffffff, UP0 ;  /* 0xffffffffff047887 */ /* 0x000fe40008000000 */
[----:B------:R-:W-:-:S10]  /*0480*/  UISETP.NE.AND.EX UP2, UPT, UR5, URZ, UPT, UP2 ;  /* 0x000000ff0500728c */ /* 0x000fd4000bf45320 */
[----:B------:R-:W-:Y:S01]  /*0490*/  VOTEU.ANY UP1, P0 ;  /* 0x0000000000ff7886 */ /* 0x000fe20000020100 */
[----:B------:R-:W-:-:S04]  /*04a0*/  @!UP2 USEL UR4, URZ, 0xffffffff, UP1 ;  /* 0xffffffffff04a887 */ /* 0x000fc80008800000 */
[----:B------:R-:W-:-:S04]  /*04b0*/  ULOP3.LUT UR4, UR4, 0x1, URZ, 0xc0, !UPT ;  /* 0x0000000104047892 */ /* 0x000fc8000f8ec0ff */
[----:B------:R-:W-:-:S11]  /*04c0*/  UISETP.NE.U32.AND UP2, UPT, UR4, 0x1, UPT ;  /* 0x000000010400788c */ /* 0x000fd6000bf45070 */
.L_x_8:
[----:B-12---:R-:W1:Y:S01]  /*04d0*/  SHFL.IDX PT, R2, R92, RZ, 0x1f ;  /* 0x00001fff5c027589 */ /* 0x006e6200000e0000 */
[----:B------:R-:W-:-:S04]  /*04e0*/  UISETP.NE.AND UP1, UPT, UR8, 0x2, UPT ;  /* 0x000000020800788c */ /* 0x000fc8000bf25270 */
[----:B------:R-:W-:Y:S01]  /*04f0*/  USEL UR6, URZ, 0x1, UP1 ;  /* 0x00000001ff067887 */ /* 0x000fe20008800000 */
[----:B-1----:R-:W-:-:S13]  /*0500*/  ISETP.NE.AND P0, PT, R2, RZ, PT ;  /* 0x000000ff0200720c */ /* 0x002fda0003f05270 */
[----:B------:R-:W-:Y:S05]  /*0510*/  @P0 BRA `(.L_x_9) ;  /* 0x0000000000680947 */ /* 0x000fea0003800000 */
[----:B------:R-:W1:Y:S01]  /*0520*/  S2UR UR5, SR_CgaCtaId ;  /* 0x00000000000579c3 */ /* 0x000e620000008800 */
[----:B------:R-:W-:Y:S01]  /*0530*/  UMOV UR7, 0x400 ;  /* 0x0000040000077882 */ /* 0x000fe20000000000 */
[----:B------:R-:W-:Y:S01]  /*0540*/  UMOV UR4, 0x1 ;  /* 0x0000000100047882 */ /* 0x000fe20000000000 */
[----:B------:R-:W-:Y:S01]  /*0550*/  ELECT P0, URZ, PT ;  /* 0x0000000000ff782f */ /* 0x000fe20003800000 */
[----:B------:R-:W-:-:S04]  /*0560*/  UIADD3 UR10, UPT, UPT, -UR4, 0x100000, URZ ;  /* 0x00100000040a7890 */ /* 0x000fc8000fffe1ff */
[----:B------:R-:W-:Y:S02]  /*0570*/  USHF.L.U32 UR11, UR10, 0xb, URZ ;  /* 0x0000000b0a0b7899 */ /* 0x000fe400080006ff */
[----:B------:R-:W-:Y:S02]  /*0580*/  USHF.L.U32 UR10, UR10, 0x1, URZ ;  /* 0x000000010a0a7899 */ /* 0x000fe400080006ff */
[----:B-1----:R-:W-:Y:S01]  /*0590*/  ULEA UR5, UR5, UR7, 0x18 ;  /* 0x0000000705057291 */ /* 0x002fe2000f8ec0ff */
[----:B------:R-:W1:Y:S11]  /*05a0*/  FENCE.VIEW.ASYNC.S ;  /* 0x00000000000073c6 */ /* 0x000e760000000000 */
[----:B-1----:R1:W2:Y:S01]  /*05b0*/  SYNCS.EXCH.64 URZ, [UR5], UR10 ;  /* 0x0000000a05ff75b2 */ /* 0x0022a20008000100 */
[----:B------:R1:W3:Y:S01]  /*05c0*/  SYNCS.EXCH.64 URZ, [UR5+0x40], UR10 ;  /* 0x0000400a05ff75b2 */ /* 0x0002e20008000100 */
[----:B------:R1:W4:Y:S01]  /*05d0*/  SYNCS.EXCH.64 URZ, [UR5+0x8], UR10 ;  /* 0x0000080a05ff75b2 */ /* 0x0003220008000100 */
[----:B------:R1:W1:Y:S01]  /*05e0*/  SYNCS.EXCH.64 URZ, [UR5+0x48], UR10 ;  /* 0x0000480a05ff75b2 */ /* 0x0002620008000100 */
        /* <DEDUP_REMOVED lines=12> */
[----:B------:R-:W-:Y:S01]  /*06b0*/  NOP ;  /* 0x0000000000007918 */ /* 0x000fe20000000000 */
.L_x_9:
[----:B------:R-:W2:Y:S01]  /*06c0*/  SHFL.IDX PT, R2, R92, RZ, 0x1f ;  /* 0x00001fff5c027589 */ /* 0x000ea200000e0000 */
[----:B------:R-:W-:Y:S01]  /*06d0*/  NOP ;  /* 0x0000000000007918 */ /* 0x000fe20000000000 */
[----:B--2---:R-:W-:-:S13]  /*06e0*/  ISETP.NE.AND P0, PT, R2, 0x1, PT ;  /* 0x000000010200780c */ /* 0x004fda0003f05270 */
[----:B------:R-:W-:Y:S05]  /*06f0*/  @P0 BRA `(.L_x_10) ;  /* 0x0000000000500947 */ /* 0x000fea0003800000 */
[----:B------:R-:W2:Y:S01]  /*0700*/  S2UR UR7, SR_CgaCtaId ;  /* 0x00000000000779c3 */ /* 0x000ea20000008800 */
[----:B------:R-:W-:Y:S01]  /*0710*/  UMOV UR9, 0x400 ;  /* 0x0000040000097882 */ /* 0x000fe20000000000 */
[----:B-1----:R-:W-:Y:S01]  /*0720*/  UMOV UR5, 0x20 ;  /* 0x0000002000057882 */ /* 0x002fe20000000000 */
[----:B------:R-:W-:Y:S01]  /*0730*/  UMOV UR4, 0x80 ;  /* 0x0000008000047882 */ /* 0x000fe20000000000 */
[----:B------:R-:W-:-:S04]  /*0740*/  UIADD3 UR10, UPT, UPT, -UR5, 0x100000, URZ ;  /* 0x00100000050a7890 */ /* 0x000fc8000fffe1ff */
[----:B------:R-:W-:Y:S02]  /*0750*/  USHF.L.U32 UR11, UR10, 0xb, URZ ;  /* 0x0000000b0a0b7899 */ /* 0x000fe400080006ff */
[----:B------:R-:W-:Y:S02]  /*0760*/  USHF.L.U32 UR10, UR10, 0x1, URZ ;  /* 0x000000010a0a7899 */ /* 0x000fe400080006ff */
[----:B------:R-:W-:-:S04]  /*0770*/  UIADD3 UR4, UPT, UPT, -UR4, 0x100000, URZ ;  /* 0x0010000004047890 */ /* 0x000fc8000fffe1ff */
[----:B------:R-:W-:Y:S02]  /*0780*/  USHF.L.U32 UR5, UR4, 0xb, URZ ;  /* 0x0000000b04057899 */ /* 0x000fe400080006ff */
[----:B------:R-:W-:Y:S01]  /*0790*/  USHF.L.U32 UR4, UR4, 0x1, URZ ;  /* 0x0000000104047899 */ /* 0x000fe200080006ff */
[----:B------:R-:W-:Y:S01]  /*07a0*/  ELECT P0, URZ, PT ;  /* 0x0000000000ff782f */ /* 0x000fe20003800000 */
[----:B--2---:R-:W-:Y:S01]  /*07b0*/  ULEA UR7, UR7, UR9, 0x18 ;  /* 0x0000000907077291 */ /* 0x004fe2000f8ec0ff */
[----:B------:R-:W1:Y:S11]  /*07c0*/  FENCE.VIEW.ASYNC.S ;  /* 0x00000000000073c6 */ /* 0x000e760000000000 */
[----:B-1----:R2:W1:Y:S01]  /*07d0*/  SYNCS.EXCH.64 URZ, [UR7+0x80], UR10 ;  /* 0x0000800a07ff75b2 */ /* 0x0024620008000100 */
[----:B------:R2:W1:Y:S01]  /*07e0*/  SYNCS.EXCH.64 URZ, [UR7+0x98], UR4 ;  /* 0x0000980407ff75b2 */ /* 0x0004620008000100 */
[----:B------:R2:W1:Y:S01]  /*07f0*/  SYNCS.EXCH.64 URZ, [UR7+0x88], UR10 ;  /* 0x0000880a07ff75b2 */ /* 0x0004620008000100 */
[----:B------:R2:W1:Y:S01]  /*0800*/  SYNCS.EXCH.64 URZ, [UR7+0xa0], UR4 ;  /* 0x0000a00407ff75b2 */ /* 0x0004620008000100 */
[----:B------:R2:W1:Y:S01]  /*0810*/  SYNCS.EXCH.64 URZ, [UR7+0x90], UR10 ;  /* 0x0000900a07ff75b2 */ /* 0x0004620008000100 */
[----:B------:R2:W1:Y:S02]  /*0820*/  SYNCS.EXCH.64 URZ, [UR7+0xa8], UR4 ;  /* 0x0000a80407ff75b2 */ /* 0x0004640008000100 */
[----:B--2---:R-:W-:Y:S01]  /*0830*/  NOP ;  /* 0x0000000000007918 */ /* 0x004fe20000000000 */
.L_x_10:
[----:B------:R-:W2:Y:S01]  /*0840*/  SHFL.IDX PT, R2, R92, RZ, 0x1f ;  /* 0x00001fff5c027589 */ /* 0x000ea200000e0000 */
[----:B------:R-:W-:Y:S01]  /*0850*/  NOP ;  /* 0x0000000000007918 */ /* 0x000fe20000000000 */
[----:B--2---:R-:W-:-:S13]  /*0860*/  ISETP.NE.AND P0, PT, R2, 0x3, PT ;  /* 0x000000030200780c */ /* 0x004fda0003f05270 */
[----:B------:R-:W-:Y:S05]  /*0870*/  @P0 BRA `(.L_x_11) ;  /* 0x0000000000300947 */ /* 0x000fea0003800000 */
[----:B-1----:R-:W1:Y:S01]  /*0880*/  S2UR UR5, SR_CgaCtaId ;  /* 0x00000000000579c3 */ /* 0x002e620000008800 */
        /* <DEDUP_REMOVED lines=8> */
[----:B-1----:R2:W1:Y:S01]  /*0910*/  SYNCS.EXCH.64 URZ, [UR5+0xb0], UR10 ;  /* 0x0000b00a05ff75b2 */ /* 0x0024620008000100 */
[----:B------:R2:W1:Y:S02]  /*0920*/  SYNCS.EXCH.64 URZ, [UR5+0xb8], UR10 ;  /* 0x0000b80a05ff75b2 */ /* 0x0004640008000100 */
[----:B--2---:R-:W-:Y:S01]  /*0930*/  NOP ;  /* 0x0000000000007918 */ /* 0x004fe20000000000 */
.L_x_11:
[----:B------:R-:W2:Y:S01]  /*0940*/  SHFL.IDX PT, R2, R92, RZ, 0x1f ;  /* 0x00001fff5c027589 */ /* 0x000ea200000e0000 */
[----:B------:R-:W-:Y:S01]  /*0950*/  NOP ;  /* 0x0000000000007918 */ /* 0x000fe20000000000 */
[----:B--2---:R-:W-:-:S13]  /*0960*/  ISETP.NE.AND P0, PT, R2, 0x4, PT ;  /* 0x000000040200780c */ /* 0x004fda0003f05270 */
[----:B------:R-:W-:Y:S05]  /*0970*/  @P0 BRA `(.L_x_12) ;  /* 0x00000000004c0947 */ /* 0x000fea0003800000 */
[----:B-1----:R-:W1:Y:S01]  /*0980*/  S2UR UR5, SR_CgaCtaId ;  /* 0x00000000000579c3 */ /* 0x002e620000008800 */
[----:B------:R-:W-:Y:S01]  /*0990*/  UMOV UR9, 0x100 ;  /* 0x0000010000097882 */ /* 0x000fe20000000000 */
[----:B------:R-:W-:Y:S01]  /*09a0*/  UMOV UR7, 0x400 ;  /* 0x0000040000077882 */ /* 0x000fe20000000000 */
[----:B------:R-:W-:Y:S01]  /*09b0*/  USEL UR9, UR9, 0xe0, UP2 ;  /* 0x000000e009097887 */ /* 0x000fe20009000000 */
[----:B------:R-:W-:Y:S01]  /*09c0*/  UMOV UR4, 0x1 ;  /* 0x0000000100047882 */ /* 0x000fe20000000000 */
[----:B------:R-:W-:Y:S01]  /*09d0*/  ELECT P0, URZ, PT ;  /* 0x0000000000ff782f */ /* 0x000fe20003800000 */
[----:B------:R-:W-:-:S04]  /*09e0*/  UIADD3 UR10, UPT, UPT, -UR4, 0x100000, URZ ;  /* 0x00100000040a7890 */ /* 0x000fc8000fffe1ff */
[----:B------:R-:W-:Y:S02]  /*09f0*/  USHF.L.U32 UR11, UR10, 0xb, URZ ;  /* 0x0000000b0a0b7899 */ /* 0x000fe400080006ff */
[----:B------:R-:W-:Y:S02]  /*0a00*/  USHF.L.U32 UR10, UR10, 0x1, URZ ;  /* 0x000000010a0a7899 */ /* 0x000fe400080006ff */
[----:B------:R-:W-:-:S04]  /*0a10*/  UIADD3 UR12, UPT, UPT, -UR9, 0x100000, URZ ;  /* 0x00100000090c7890 */ /* 0x000fc8000fffe1ff */
[----:B------:R-:W-:Y:S02]  /*0a20*/  USHF.L.U32 UR13, UR12, 0xb, URZ ;  /* 0x0000000b0c0d7899 */ /* 0x000fe400080006ff */
[----:B------:R-:W-:Y:S02]  /*0a30*/  USHF.L.U32 UR12, UR12, 0x1, URZ ;  /* 0x000000010c0c7899 */ /* 0x000fe400080006ff */
[----:B-1----:R-:W-:Y:S01]  /*0a40*/  ULEA UR5, UR5, UR7, 0x18 ;  /* 0x0000000705057291 */ /* 0x002fe2000f8ec0ff */
[----:B------:R-:W1:Y:S11]  /*0a50*/  FENCE.VIEW.ASYNC.S ;  /* 0x00000000000073c6 */ /* 0x000e760000000000 */
[----:B-1----:R2:W1:Y:S01]  /*0a60*/  SYNCS.EXCH.64 URZ, [UR5+0xc0], UR10 ;  /* 0x0000c00a05ff75b2 */ /* 0x0024620008000100 */
[----:B------:R2:W1:Y:S01]  /*0a70*/  SYNCS.EXCH.64 URZ, [UR5+0xd0], UR12 ;  /* 0x0000d00c05ff75b2 */ /* 0x0004620008000100 */
[----:B------:R2:W1:Y:S01]  /*0a80*/  SYNCS.EXCH.64 URZ, [UR5+0xc8], UR10 ;  /* 0x0000c80a05ff75b2 */ /* 0x0004620008000100 */
[----:B------:R2:W1:Y:S02]  /*0a90*/  SYNCS.EXCH.64 URZ, [UR5+0xd8], UR12 ;  /* 0x0000d80c05ff75b2 */ /* 0x0004640008000100 */
[----:B--2---:R-:W-:Y:S01]  /*0aa0*/  NOP ;  /* 0x0000000000007918 */ /* 0x004fe20000000000 */
.L_x_12:
        /* <DEDUP_REMOVED lines=22> */
[----:B------:R2:W1:Y:S01]  /*0c10*/  SYNCS.EXCH.64 URZ, [UR7+0x110], UR4 ;  /* 0x0001100407ff75b2 */ /* 0x0004620008000100 */
[----:B------:R2:W1:Y:S01]  /*0c20*/  SYNCS.EXCH.64 URZ, [UR7+0xf8], UR10 ;  /* 0x0000f80a07ff75b2 */ /* 0x0004620008000100 */
[----:B------:R2:W1:Y:S02]  /*0c30*/  SYNCS.EXCH.64 URZ, [UR7+0x118], UR4 ;  /* 0x0001180407ff75b2 */ /* 0x0004640008000100 */
[----:B--2---:R-:W-:Y:S01]  /*0c40*/  NOP ;  /* 0x0000000000007918 */ /* 0x004fe20000000000 */
.L_x_13:
        /* <DEDUP_REMOVED lines=18> */
.L_x_14:
[----:B-1----:R-:W1:Y:S01]  /*0d70*/  S2UR UR5, SR_CTAID.X ;  /* 0x00000000000579c3 */ /* 0x002e620000002500 */
[----:B------:R-:W-:-:S05]  /*0d80*/  CS2R.32 R87, SR_CgaSize ;  /* 0x0000000000577805 */ /* 0x000fca0000008a00 */
[----:B------:R-:W-:-:S05]  /*0d90*/  IMAD R87, R87, -0xa0, RZ ;  /* 0xffffff6057577824 */ /* 0x000fca00078e02ff */
[----:B------:R-:W-:-:S14]  /*0da0*/  R2UR UR9, R87 ;  /* 0x00000000570972ca */ /* 0x000fdc00000e0000 */
[----:B------:R-:W2:Y:S01]  /*0db0*/  LDCU UR9, c[0x0][UR9+0x2b0] ;  /* 0x00005600090977ac */ /* 0x000ea20008000800 */
[----:B------:R-:W-:Y:S01]  /*0dc0*/  NOP ;  /* 0x0000000000007918 */ /* 0x000fe20000000000 */
[----:B------:R-:W-:-:S05]  /*0dd0*/  CS2R.32 R87, SR_CgaSize ;  /* 0x0000000000577805 */ /* 0x000fca0000008a00 */
[----:B------:R-:W-:-:S05]  /*0de0*/  IMAD R87, R87, -0xa0, RZ ;  /* 0xffffff6057577824 */ /* 0x000fca00078e02ff */
[----:B------:R-:W-:-:S14]  /*0df0*/  R2UR UR7, R87 ;  /* 0x00000000570772ca */ /* 0x000fdc00000e0000 */
[----:B------:R-:W3:Y:S01]  /*0e00*/  LDCU UR7, c[0x0][UR7+0x2b4] ;  /* 0x00005680070777ac */ /* 0x000ee20008000800 */
[----:B------:R-:W4:Y:S08]  /*0e10*/  S2UR UR4, SR_CTAID.Y ;  /* 0x00000000000479c3 */ /* 0x000f300000002600 */
[----:B------:R-:W3:Y:S01]  /*0e20*/  LDC R10, c[0x0][0xb24] ;  /* 0x0002c900ff0a7b82 */ /* 0x000ee20000000800 */
[----:B-1----:R-:W-:-:S02]  /*0e30*/  I2FP.F32.U32 R87, UR5 ;  /* 0x0000000500577c45 */ /* 0x002fc40008201000 */
[----:B------:R-:W-:-:S05]  /*0e40*/  CS2R.32 R3, SR_CgaSize ;  /* 0x0000000000037805 */ /* 0x000fca0000008a00 */
[----:B------:R-:W-:-:S06]  /*0e50*/  IMAD R3, R3, -0xa0, RZ ;  /* 0xffffff6003037824 */ /* 0x000fcc00078e02ff */
[----:B------:R-:W1:Y:S01]  /*0e60*/  LDC R3, c[0x0][R3+0x2a0] ;  /* 0x0000a80003037b82 */ /* 0x000e620000000800 */
[----:B------:R-:W-:Y:S01]  /*0e70*/  MOV R15, UR5 ;  /* 0x00000005000f7c02 */ /* 0x000fe20008000f00 */
[----:B--2---:R-:W-:Y:S01]  /*0e80*/  FMUL R87, R87, UR9 ;  /* 0x0000000957577c20 */ /* 0x004fe20008400000 */
[----:B----4-:R-:W-:Y:S02]  /*0e90*/  I2FP.F32.U32 R86, UR4 ;  /* 0x0000000400567c45 */ /* 0x010fe40008201000 */
[----:B------:R-:W-:-:S05]  /*0ea0*/  CS2R.32 R2, SR_CgaSize ;  /* 0x0000000000027805 */ /* 0x000fca0000008a00 */
[----:B------:R-:W-:-:S06]  /*0eb0*/  IMAD R2, R2, -0xa0, RZ ;  /* 0xffffff6002027824 */ /* 0x000fcc00078e02ff */
[----:B------:R-:W2:Y:S01]  /*0ec0*/  LDC R2, c[0x0][R2+0x2a4] ;  /* 0x0000a90002027b82 */ /* 0x000ea20000000800 */
[----:B------:R-:W-:Y:S01]  /*0ed0*/  MOV R14, UR4 ;  /* 0x00000004000e7c02 */ /* 0x000fe20008000f00 */
[----:B------:R-:W4:Y:S01]  /*0ee0*/  F2I.U32.TRUNC.NTZ R87, R87 ;  /* 0x0000005700577305 */ /* 0x000f22000020f000 */
[----:B---3--:R-:W-:-:S05]  /*0ef0*/  FMUL R86, R86, UR7 ;  /* 0x0000000756567c20 */ /* 0x008fca0008400000 */
[----:B------:R-:W-:Y:S01]  /*0f00*/  BAR.SYNC.DEFER_BLOCKING 0x0 ;  /* 0x0000000000007b1d */ /* 0x000fe20000010000 */
[----:B------:R-:W-:-:S05]  /*0f10*/  ISETP.GE.AND P0, PT, R10, 0x1, PT ;  /* 0x000000010a00780c */ /* 0x000fca0003f06270 */
[----:B------:R-:W3:Y:S02]  /*0f20*/  F2I.U32.TRUNC.NTZ R86, R86 ;  /* 0x0000005600567305 */ /* 0x000ee4000020f000 */
[----:B------:R-:W2:Y:S01]  /*0f30*/  S2UR UR36, SR_CTAID.Z ;  /* 0x00000000002479c3 */ /* 0x000ea20000002700 */
[----:B----4-:R-:W-:-:S05]  /*0f40*/  IADD3 R87, PT, PT, -R87, RZ, RZ ;  /* 0x000000ff57577210 */ /* 0x010fca0007ffe1ff */
[----:B-1----:R-:W-:Y:S01]  /*0f50*/  IMAD R87, R3, R87, UR5 ;  /* 0x0000000503577e24 */ /* 0x002fe2000f8e0257 */
[----:B---3--:R-:W-:-:S05]  /*0f60*/  IADD3 R86, PT, PT, -R86, RZ, RZ ;  /* 0x000000ff56567210 */ /* 0x008fca0007ffe1ff */
[----:B--2---:R-:W-:Y:S01]  /*0f70*/  IMAD R86, R2, R86, UR4 ;  /* 0x0000000402567e24 */ /* 0x004fe2000f8e0256 */
[----:B------:R-:W-:Y:S06]  /*0f80*/  @!P0 BRA `(.L_x_15) ;  /* 0x0000000000b88947 */ /* 0x000fec0003800000 */
[----:B------:R-:W1:Y:S01]  /*0f90*/  LDC.64 R4, c[0x0][0xb18] ;  /* 0x0002c600ff047b82 */ /* 0x000e620000000a00 */
[----:B------:R-:W-:-:S07]  /*0fa0*/  ISETP.NE.AND P0, PT, R10, 0x1, PT ;  /* 0x000000010a00780c */ /* 0x000fce0003f05270 */
[----:B------:R-:W2:Y:S08]  /*0fb0*/  LDC R9, c[0x0][0xb0c] ;  /* 0x0002c300ff097b82 */ /* 0x000eb00000000800 */
[----:B------:R-:W3:Y:S08]  /*0fc0*/  LDC R12, c[0x0][0x370] ;  /* 0x0000dc00ff0c7b82 */ /* 0x000ef00000000800 */
[----:B------:R-:W4:Y:S01]  /*0fd0*/  LDC R11, c[0x0][0x374] ;  /* 0x0000dd00ff0b7b82 */ /* 0x000f220000000800 */
[----:B-1----:R-:W-:-:S07]  /*0fe0*/  ISETP.NE.AND P1, PT, R4, 0x1, PT ;  /* 0x000000010400780c */ /* 0x002fce0003f25270 */
[----:B------:R-:W3:Y:S01]  /*0ff0*/  LDC.64 R6, c[0x0][0xb10] ;  /* 0x0002c400ff067b82 */ /* 0x000ee20000000a00 */
[----:B--2---:R-:W-:-:S07]  /*1000*/  ISETP.NE.AND P2, PT, R9, 0x1, PT ;  /* 0x000000010900780c */ /* 0x004fce0003f45270 */
[----:B------:R-:W1:Y:S08]  /*1010*/  LDC R8, c[0x0][0xb20] ;  /* 0x0002c800ff087b82 */ /* 0x000e700000000800 */
[----:B------:R-:W2:Y:S01]  /*1020*/  LDC.64 R2, c[0x0][0xb28] ;  /* 0x0002ca00ff027b82 */ /* 0x000ea20000000a00 */
[----:B----4-:R-:W-:-:S04]  /*1030*/  IMAD.HI.U32 R13, R11, R5, RZ ;  /* 0x000000050b0d7227 */ /* 0x010fc800078e00ff */
[----:B------:R-:W-:-:S04]  /*1040*/  IMAD.HI.U32 R5, R14, R5, RZ ;  /* 0x000000050e057227 */ /* 0x000fc800078e00ff */
[----:B---3--:R-:W-:-:S05]  /*1050*/  IMAD.HI.U32 R16, R12, R6, RZ ;  /* 0x000000060c107227 */ /* 0x008fca00078e00ff */
[-C--:B------:R-:W-:Y:S01]  /*1060*/  @P2 SHF.R.U32.HI R12, RZ, R7.reuse, R16 ;  /* 0x00000007ff0c2219 */ /* 0x080fe20000011610 */
[----:B------:R-:W-:Y:S01]  /*1070*/  IMAD.HI.U32 R16, R15, R6, RZ ;  /* 0x000000060f107227 */ /* 0x000fe200078e00ff */
[-C--:B-1----:R-:W-:Y:S02]  /*1080*/  @P1 SHF.R.U32.HI R11, RZ, R8.reuse, R13 ;  /* 0x00000008ff0b1219 */ /* 0x082fe4000001160d */
[----:B------:R-:W-:Y:S02]  /*1090*/  SHF.R.U32.HI R5, RZ, R8, R5 ;  /* 0x00000008ff057219 */ /* 0x000fe40000011605 */
[----:B------:R-:W-:Y:S02]  /*10a0*/  SHF.R.U32.HI R16, RZ, R7, R16 ;  /* 0x00000007ff107219 */ /* 0x000fe40000011610 */
[----:B------:R-:W-:Y:S01]  /*10b0*/  SEL R5, R14, R5, !P1 ;  /* 0x000000050e057207 */ /* 0x000fe20004800000 */
[----:B--2---:R-:W-:Y:S01]  /*10c0*/  IMAD.HI.U32 R13, R11, R2, RZ ;  /* 0x000000020b0d7227 */ /* 0x004fe200078e00ff */
[----:B------:R-:W-:-:S03]  /*10d0*/  SEL R16, R15, R16, !P2 ;  /* 0x000000100f107207 */ /* 0x000fc60005000000 */
[----:B------:R-:W-:Y:S01]  /*10e0*/  IMAD.HI.U32 R6, R12, R2, RZ ;  /* 0x000000020c067227 */ /* 0x000fe200078e00ff */
[----:B------:R-:W-:-:S04]  /*10f0*/  @P0 SHF.R.U32.HI R11, RZ, R3, R13 ;  /* 0x00000003ff0b0219 */ /* 0x000fc8000001160d */
[----:B------:R-:W-:Y:S01]  /*1100*/  @P0 SHF.R.U32.HI R12, RZ, R3, R6 ;  /* 0x00000003ff0c0219 */ /* 0x000fe20000011606 */
[----:B------:R-:W-:-:S04]  /*1110*/  IMAD R11, R11, R10, RZ ;  /* 0x0000000a0b0b7224 */ /* 0x000fc800078e02ff */
[----:B------:R-:W-:Y:S01]  /*1120*/  IMAD R6, R12, R10, RZ ;  /* 0x0000000a0c067224 */ /* 0x000fe200078e02ff */
[----:B------:R-:W-:-:S04]  /*1130*/  ISETP.GE.AND P1, PT, R5, R11, PT ;  /* 0x0000000b0500720c */ /* 0x000fc80003f26270 */
[----:B------:R-:W-:Y:S01]  /*1140*/  ISETP.GE.OR P1, PT, R16, R6, P1 ;  /* 0x000000061000720c */ /* 0x000fe20000f26670 */
[----:B------:R-:W-:-:S05]  /*1150*/  IMAD.HI.U32 R6, R5, R2, RZ ;  /* 0x0000000205067227 */ /* 0x000fca00078e00ff */
[----:B------:R-:W-:-:S04]  /*1160*/  SHF.R.U32.HI R6, RZ, R3, R6 ;  /* 0x00000003ff067219 */ /* 0x000fc80000011606 */
[----:B------:R-:W-:-:S03]  /*1170*/  SEL R6, R5, R6, !P0 ;  /* 0x0000000605067207 */ /* 0x000fc60004000000 */
[----:B------:R-:W-:Y:S01]  /*1180*/  @!P1 IMAD.HI.U32 R7, R16, R2, RZ ;  /* 0x0000000210079227 */ /* 0x000fe200078e00ff */
[----:B------:R-:W-:-:S04]  /*1190*/  IADD3 R2, PT, PT, -R6, RZ, RZ ;  /* 0x000000ff06027210 */ /* 0x000fc80007ffe1ff */
[----:B------:R-:W-:Y:S01]  /*11a0*/  @!P1 SHF.R.U32.HI R3, RZ, R3, R7 ;  /* 0x00000003ff039219 */ /* 0x000fe20000011607 */
[----:B------:R-:W-:Y:S01]  /*11b0*/  IMAD R2, R10, R2, R5 ;  /* 0x000000020a027224 */ /* 0x000fe200078e0205 */
[----:B------:R-:W-:Y:S02]  /*11c0*/  IADD3 R7, PT, PT, -R5, RZ, RZ ;  /* 0x000000ff05077210 */ /* 0x000fe40007ffe1ff */
[----:B------:R-:W-:-:S03]  /*11d0*/  @!P1 SEL R3, R16, R3, !P0 ;  /* 0x0000000310039207 */ /* 0x000fc60004000000 */
[----:B------:R-:W-:Y:S02]  /*11e0*/  IMAD R7, R4, R7, R14 ;  /* 0x0000000704077224 */ /* 0x000fe400078e020e */
[--C-:B------:R-:W-:Y:S02]  /*11f0*/  @!P1 IMAD.IADD R6, R6, 0x1, -R3.reuse ;  /* 0x0000000106069824 */ /* 0x100fe400078e0a03 */
[----:B------:R-:W-:Y:S01]  /*1200*/  @!P1 IMAD R3, R2, R12, R3 ;  /* 0x0000000c02039224 */ /* 0x000fe200078e0203 */
[----:B------:R-:W-:Y:S01]  /*1210*/  IADD3 R2, PT, PT, -R16, RZ, RZ ;  /* 0x000000ff10027210 */ /* 0x000fe20007ffe1ff */
[----:B------:R-:W-:Y:S02]  /*1220*/  @!P1 IMAD R5, R6, R10, R16 ;  /* 0x0000000a06059224 */ /* 0x000fe400078e0210 */
[----:B------:R-:W-:Y:S02]  /*1230*/  @!P1 IMAD.MOV.U32 R16, RZ, RZ, R3 ;  /* 0x000000ffff109224 */ /* 0x000fe400078e0003 */
[----:B------:R-:W-:-:S02]  /*1240*/  IMAD R2, R9, R2, R15 ;  /* 0x0000000209027224 */ /* 0x000fc400078e020f */
[----:B------:R-:W-:Y:S02]  /*1250*/  IMAD R14, R5, R4, R7 ;  /* 0x00000004050e7224 */ /* 0x000fe400078e0207 */
[----:B------:R-:W-:Y:S02]  /*1260*/  IMAD R15, R16, R9, R2 ;  /* 0x00000009100f7224 */ /* 0x000fe400078e0202 */
.L_x_15:
[----:B------:R-:W1:Y:S01]  /*1270*/  LDCU UR4, c[0x0][0xb30] ;  /* 0x00016600ff0477ac */ /* 0x000e620008000800 */
[----:B------:R-:W2:Y:S08]  /*1280*/  S2UR UR37, SR_CgaCtaId ;  /* 0x00000000002579c3 */ /* 0x000eb00000008800 */
[----:B------:R-:W3:Y:S01]  /*1290*/  LDC R40, c[0x0][0xb24] ;  /* 0x0002c900ff287b82 */ /* 0x000ee20000000800 */
[----:B-1----:R-:W-:-:S09]  /*12a0*/  UISETP.NE.AND UP1, UPT, UR4, 0x1, UPT ;  /* 0x000000010400788c */ /* 0x002fd2000bf25270 */
[----:B--2---:R-:W-:Y:S05]  /*12b0*/  BRA.U UP1, `(.L_x_16) ;  /* 0x0000000101407547 */ /* 0x004fea000b800000 */
[----:B------:R-:W1:Y:S08]  /*12c0*/  LDC.64 R4, c[0x0][0xb10] ;  /* 0x0002c400ff047b82 */ /* 0x000e700000000a00 */
[----:B------:R-:W2:Y:S08]  /*12d0*/  LDC.64 R2, c[0x0][0xb18] ;  /* 0x0002c600ff027b82 */ /* 0x000eb00000000a00 */
[----:B------:R-:W4:Y:S08]  /*12e0*/  LDC R6, c[0x0][0xb20] ;  /* 0x0002c800ff067b82 */ /* 0x000f300000000800 */
[----:B------:R-:W3:Y:S01]  /*12f0*/  LDC R7, c[0x0][0xb0c] ;  /* 0x0002c300ff077b82 */ /* 0x000ee20000000800 */
[----:B-1----:R-:W-:-:S05]  /*1300*/  IMAD.HI.U32 R4, R15, R4, RZ ;  /* 0x000000040f047227 */ /* 0x002fca00078e00ff */
[----:B------:R-:W-:Y:S01]  /*1310*/  SHF.R.U32.HI R4, RZ, R5, R4 ;  /* 0x00000005ff047219 */ /* 0x000fe20000011604 */
[----:B--2---:R-:W-:Y:S01]  /*1320*/  IMAD.HI.U32 R3, R14, R3, RZ ;  /* 0x000000030e037227 */ /* 0x004fe200078e00ff */
[----:B------:R-:W-:-:S04]  /*1330*/  ISETP.NE.AND P0, PT, R2, 0x1, PT ;  /* 0x000000010200780c */ /* 0x000fc80003f05270 */
[----:B----4-:R-:W-:-:S04]  /*1340*/  SHF.R.U32.HI R3, RZ, R6, R3 ;  /* 0x00000006ff037219 */ /* 0x010fc80000011603 */
[----:B------:R-:W-:Y:S02]  /*1350*/  SEL R3, R14, R3, !P0 ;  /* 0x000000030e037207 */ /* 0x000fe40004000000 */
[----:B---3--:R-:W-:-:S04]  /*1360*/  ISETP.NE.AND P1, PT, R7, 0x1, PT ;  /* 0x000000010700780c */ /* 0x008fc80003f25270 */
[----:B------:R-:W-:-:S05]  /*1370*/  SEL R4, R15, R4, !P1 ;  /* 0x000000040f047207 */ /* 0x000fca0004800000 */
[----:B------:R-:W-:Y:S02]  /*1380*/  IMAD.IADD R5, R3, 0x1, -R4 ;  /* 0x0000000103057824 */ /* 0x000fe400078e0a04 */
[----:B------:R-:W-:Y:S02]  /*1390*/  IMAD.IADD R3, R4, 0x1, -R3 ;  /* 0x0000000104037824 */ /* 0x000fe400078e0a03 */
[----:B------:R-:W-:Y:S02]  /*13a0*/  IMAD R15, R5, R7, R15 ;  /* 0x00000007050f7224 */ /* 0x000fe400078e020f */
[----:B------:R-:W-:-:S07]  /*13b0*/  IMAD R14, R3, R2, R14 ;  /* 0x00000002030e7224 */ /* 0x000fce00078e020e */
.L_x_16:
[----:B------:R-:W-:Y:S01]  /*13c0*/  BAR.SYNC.DEFER_BLOCKING 0x0 ;  /* 0x0000000000007b1d */ /* 0x000fe20000010000 */
[----:B------:R-:W-:Y:S01]  /*13d0*/  UISETP.NE.AND UP1, UPT, UR8, 0x2, UPT ;  /* 0x000000020800788c */ /* 0x000fe2000bf25270 */
[----:B------:R-:W-:Y:S02]  /*13e0*/  ISETP.NE.OR P5, PT, R0, 0x2, !P5 ;  /* 0x000000020000780c */ /* 0x000fe40006fa5670 */
[----:B------:R-:W-:-:S06]  /*13f0*/  LOP3.LUT R2, R93, 0x1f, RZ, 0xc0, !PT ;  /* 0x0000001f5d027812 */ /* 0x000fcc00078ec0ff */
[----:B------:R-:W-:Y:S05]  /*1400*/  BRA.U UP1, `(.L_x_17) ;  /* 0x0000001101ec7547 */ /* 0x000fea000b800000 */
[----:B------:R-:W1:Y:S01]  /*1410*/  LDCU UR13, c[0x0][0x38c] ;  /* 0x00007180ff0d77ac */ /* 0x000e620008000800 */
[----:B------:R-:W2:Y:S01]  /*1420*/  LDC R8, c[0x0][0x370] ;  /* 0x0000dc00ff087b82 */ /* 0x000ea20000000800 */
[----:B------:R-:W-:Y:S01]  /*1430*/  PLOP3.LUT P1, PT, PT, PT, UP2, 0x80, 0x8 ;  /* 0x000000000008781c */ /* 0x000fe20003f2f028 */
[----:B------:R-:W-:Y:S01]  /*1440*/  IMAD.MOV.U32 R17, RZ, RZ, 0x1 ;  /* 0x00000001ff117424 */ /* 0x000fe200078e00ff */
[----:B------:R-:W-:Y:S01]  /*1450*/  ISETP.EQ.OR P4, PT, R2, RZ, P5 ;  /* 0x000000ff0200720c */ /* 0x000fe20002f82670 */
[----:B------:R-:W-:Y:S01]  /*1460*/  IMAD.MOV.U32 R16, RZ, RZ, RZ ;  /* 0x000000ffff107224 */ /* 0x000fe200078e00ff */
[----:B------:R-:W-:Y:S02]  /*1470*/  PLOP3.LUT P1, PT, P1, PT, PT, 0x8, 0x80 ;  /* 0x000000000080781c */ /* 0x000fe40000f2e170 */
[----:B------:R-:W-:Y:S01]  /*1480*/  CS2R R12, SRZ ;  /* 0x00000000000c7805 */ /* 0x000fe2000001ff00 */
[----:B------:R-:W-:Y:S01]  /*1490*/  IMAD.MOV.U32 R11, RZ, RZ, 0x1 ;  /* 0x00000001ff0b7424 */ /* 0x000fe200078e00ff */
[----:B------:R-:W4:Y:S01]  /*14a0*/  LDC R0, c[0x0][0x374] ;  /* 0x0000dd00ff007b82 */ /* 0x000f220000000800 */
[----:B------:R-:W2:Y:S01]  /*14b0*/  LDCU.64 UR22, c[0x0][0x348] ;  /* 0x00006900ff1677ac */ /* 0x000ea20008000a00 */
[----:B------:R-:W-:Y:S01]  /*14c0*/  UMOV UR6, URZ ;  /* 0x000000ff00067c82 */ /* 0x000fe20008000000 */
[----:B-1----:R-:W-:-:S04]  /*14d0*/  UIADD3 UR5, UPT, UPT, UR13, 0x3f, URZ ;  /* 0x0000003f0d057890 */ /* 0x002fc8000fffe0ff */
[----:B------:R-:W-:-:S04]  /*14e0*/  USHF.R.S32.HI UR4, URZ, 0x1f, UR5 ;  /* 0x0000001fff047899 */ /* 0x000fc80008011405 */
[----:B------:R-:W-:-:S04]  /*14f0*/  ULEA.HI UR4, UR4, UR5, URZ, 0x6 ;  /* 0x0000000504047291 */ /* 0x000fc8000f8f30ff */
[----:B------:R-:W-:Y:S02]  /*1500*/  USHF.R.S32.HI UR15, URZ, 0x6, UR4 ;  /* 0x00000006ff0f7899 */ /* 0x000fe40008011404 */
[----:B------:R-:W-:Y:S02]  /*1510*/  UIADD3 UR4, UPT, UPT, UR13, -0x1, URZ ;  /* 0xffffffff0d047890 */ /* 0x000fe4000fffe0ff */
[----:B------:R-:W-:Y:S02]  /*1520*/  UISETP.LT.U32.AND UP0, UPT, UR15, 0x8, UPT ;  /* 0x000000080f00788c */ /* 0x000fe4000bf01070 */
[----:B------:R-:W-:Y:S02]  /*1530*/  UISETP.GE.U32.AND UP1, UPT, UR4, -0x7f, UPT ;  /* 0xffffff810400788c */ /* 0x000fe4000bf26070 */
[----:B------:R-:W-:Y:S02]  /*1540*/  USEL UR14, UR15, 0x8, UP0 ;  /* 0x000000080f0e7887 */ /* 0x000fe40008000000 */
[----:B------:R-:W-:-:S02]  /*1550*/  UIADD3 UR13, UPT, UPT, UR13, 0x7e, URZ ;  /* 0x0000007e0d0d7890 */ /* 0x000fc4000fffe0ff */
[----:B------:R-:W-:Y:S02]  /*1560*/  UIADD3 UR5, UPT, UPT, UR14, -0x1, URZ ;  /* 0xffffffff0e057890 */ /* 0x000fe4000fffe0ff */
[----:B------:R-:W-:-:S03]  /*1570*/  UIADD3 UR7, UPT, UPT, UR15, -UR14, URZ ;  /* 0x8000000e0f077290 */ /* 0x000fc6000fffe0ff */
[----:B------:R-:W-:-:S04]  /*1580*/  @UP1 UIADD3 UR5, UPT, UPT, UR14, URZ, URZ ;  /* 0x000000ff0e051290 */ /* 0x000fc8000fffe0ff */
[----:B--2---:R-:W-:-:S12]  /*1590*/  UIADD3 UR5, UPT, UPT, UR5, 0x1, URZ ;  /* 0x0000000105057890 */ /* 0x004fd8000fffe0ff */
.L_x_35:
[----:B------:R-:W-:Y:S01]  /*15a0*/  UISETP.NE.AND UP0, UPT, UR37, URZ, UPT ;  /* 0x000000ff2500728c */ /* 0x000fe2000bf05270 */
[----:B------:R-:W1:Y:S08]  /*15b0*/  S2UR UR37, SR_CgaCtaId ;  /* 0x00000000002579c3 */ /* 0x000e700000008800 */
[----:B------:R-:W-:Y:S05]  /*15c0*/  BRA.U UP0, `(.L_x_18) ;  /* 0x0000000100347547 */ /* 0x000fea000b800000 */
[----:B------:R-:W2:Y:S01]  /*15d0*/  S2R R2, SR_CgaCtaId ;  /* 0x0000000000027919 */ /* 0x000ea20000008800 */
[----:B------:R-:W-:-:S04]  /*15e0*/  MOV R3, 0x400 ;  /* 0x0000040000037802 */ /* 0x000fc80000000f00 */
[----:B--2---:R-:W-:Y:S02]  /*15f0*/  LEA R2, R2, R3, 0x18 ;  /* 0x0000000302027211 */ /* 0x004fe400078ec0ff */
[----:B------:R-:W-:-:S03]  /*1600*/  SHF.L.U32 R3, R11, 0x1f, RZ ;  /* 0x0000001f0b037819 */ /* 0x000fc600000006ff */
[----:B------:R-:W-:-:S04]  /*1610*/  IMAD R2, R12, 0x8, R2 ;  /* 0x000000080c027824 */ /* 0x000fc800078e0202 */
[----:B------:R-:W2:Y:S02]  /*1620*/  SYNCS.PHASECHK.TRANS64.TRYWAIT P0, [R2+URZ+0x130], R3 ;  /* 0x00013003020075a7 */ /* 0x000ea400080011ff */
[----:B--2---:R-:W-:Y:S05]  /*1630*/  @!P0 BRA `(.L_x_19) ;  /* 0x0000006000388947 */ /* 0x004fea0003800000 */
.L_x_119:
[----:B------:R-:W-:Y:S01]  /*1640*/  VIADD R12, R12, 0x1 ;  /* 0x000000010c0c7836 */ /* 0x000fe20000000000 */
[----:B------:R2:W-:Y:S04]  /*1650*/  SYNCS.ARRIVE.TRANS64.A1T0 RZ, [R2+URZ+0x120], RZ ;  /* 0x000120ff02ff79a7 */ /* 0x0005e800081000ff */
[----:B------:R-:W-:-:S04]  /*1660*/  ISETP.NE.AND P0, PT, R12, 0x2, PT ;  /* 0x000000020c00780c */ /* 0x000fc80003f05270 */
[----:B------:R-:W-:Y:S02]  /*1670*/  SEL R12, R12, RZ, P0 ;  /* 0x000000ff0c0c7207 */ /* 0x000fe40000000000 */
[----:B--2---:R-:W-:-:S04]  /*1680*/  SEL R2, RZ, 0x1, P0 ;  /* 0x00000001ff027807 */ /* 0x004fc80000000000 */
[----:B------:R-:W-:-:S07]  /*1690*/  LOP3.LUT R11, R11, R2, RZ, 0x3c, !PT ;  /* 0x000000020b0b7212 */ /* 0x000fce00078e3cff */
.L_x_18:
[----:B------:R-:W-:Y:S01]  /*16a0*/  UMOV UR4, 0x400 ;  /* 0x0000040000047882 */ /* 0x000fe20000000000 */
[----:B------:R-:W-:Y:S01]  /*16b0*/  SHF.L.U32 R2, R17, 0x1f, RZ ;  /* 0x0000001f11027819 */ /* 0x000fe200000006ff */
[----:B-1----:R-:W-:Y:S01]  /*16c0*/  ULEA UR4, UR37, UR4, 0x18 ;  /* 0x0000000425047291 */ /* 0x002fe2000f8ec0ff */
[----:B------:R-:W-:Y:S01]  /*16d0*/  R2UR UR35, R15 ;  /* 0x000000000f2372ca */ /* 0x000fe200000e0000 */
[----:B------:R-:W-:Y:S01]  /*16e0*/  UISETP.GE.U32.AND UP0, UPT, UR13, 0x7f, UPT ;  /* 0x0000007f0d00788c */ /* 0x000fe2000bf06070 */
[----:B------:R-:W-:Y:S01]  /*16f0*/  R2UR UR10, R14 ;  /* 0x000000000e0a72ca */ /* 0x000fe200000e0000 */
[----:B------:R-:W-:Y:S01]  /*1700*/  ULEA UR8, UR6, UR4, 0x3 ;  /* 0x0000000406087291 */ /* 0x000fe2000f8e18ff */
[----:B------:R-:W-:-:S08]  /*1710*/  UMOV UR24, URZ ;  /* 0x000000ff00187c82 */ /* 0x000fd00008000000 */
[----:B------:R1:W2:Y:S01]  /*1720*/  SYNCS.PHASECHK.TRANS64.TRYWAIT P0, [UR8+0x40], R2 ;  /* 0x00004002ff0075a7 */ /* 0x0002a20008001108 */
[----:B------:R-:W-:Y:S02]  /*1730*/  USHF.L.U32 UR35, UR35, 0x7, URZ ;  /* 0x0000000723237899 */ /* 0x000fe400080006ff */
[----:B------:R-:W-:Y:S01]  /*1740*/  USHF.L.U32 UR10, UR10, 0x6, URZ ;  /* 0x000000060a0a7899 */ /* 0x000fe200080006ff */
[----:B------:R-:W-:Y:S11]  /*1750*/  BRA.U !UP0, `(.L_x_20) ;  /* 0x0000000108a87547 */ /* 0x000ff6000b800000 */
[----:B------:R-:W-:Y:S01]  /*1760*/  UMOV UR16, URZ ;  /* 0x000000ff00107c82 */ /* 0x000fe20008000000 */
[----:B------:R-:W-:-:S05]  /*1770*/  UMOV UR17, UR6 ;  /* 0x0000000600117c82 */ /* 0x000fca0008000000 */
.L_x_25:
[----:B-1----:R-:W-:Y:S01]  /*1780*/  ULEA UR33, UR17, UR4, 0x3 ;  /* 0x0000000411217291 */ /* 0x002fe2000f8e18ff */
[----:B--2---:R-:W-:Y:S01]  /*1790*/  @!P5 MOV R3, 0x6000 ;  /* 0x000060000003d802 */ /* 0x004fe20000000f00 */
[----:B--2---:R-:W-:Y:S10]  /*17a0*/  @P0 BRA `(.L_x_21) ;  /* 0x00000000000c0947 */ /* 0x004ff40003800000 */
[----:B------:R-:W-:-:S04]  /*17b0*/  SHF.L.U32 R4, R17, 0x1f, RZ ;  /* 0x0000001f11047819 */ /* 0x000fc800000006ff */
[----:B------:R-:W2:Y:S02]  /*17c0*/  SYNCS.PHASECHK.TRANS64.TRYWAIT P0, [UR33+0x40], R4 ;  /* 0x00004004ff0075a7 */ /* 0x000ea40008001121 */
[----:B--2---:R-:W-:Y:S05]  /*17d0*/  @!P0 BRA `(.L_x_22) ;  /* 0x0000005c00e48947 */ /* 0x004fea0003800000 */
.L_x_21:
[----:B------:R2:W-:Y:S01]  /*17e0*/  @!P5 SYNCS.ARRIVE.TRANS64 RZ, [UR33], R3 ;  /* 0x00000003ffffd9a7 */ /* 0x0005e20008000021 */
[----:B------:R-:W-:Y:S04]  /*17f0*/  BSSY.RECONVERGENT B0, `(.L_x_23) ;  /* 0x0000003000007945 */ /* 0x000fe80003800200 */
[----:B------:R-:W-:Y:S05]  /*1800*/  @P4 BRA `(.L_x_24) ;  /* 0x0000000000044947 */ /* 0x000fea0003800000 */
[----:B------:R-:W-:Y:S05]  /*1810*/  BPT.TRAP 0x1 ;  /* 0x000000040000795c */ /* 0x000fea0000300000 */
.L_x_24:
[----:B------:R-:W-:Y:S05]  /*1820*/  BSYNC.RECONVERGENT B0 ;  /* 0x0000000000007941 */ /* 0x000fea0003800200 */
.L_x_23:
[----:B------:R-:W-:Y:S02]  /*1830*/  UIADD3 UR6, UPT, UPT, UR17, 0x1, URZ ;  /* 0x0000000111067890 */ /* 0x000fe4000fffe0ff */
[----:B------:R-:W-:Y:S02]  /*1840*/  ULEA UR32, UR17, UR4, 0xe ;  /* 0x0000000411207291 */ /* 0x000fe4000f8e70ff */
[----:B------:R-:W-:Y:S02]  /*1850*/  UISETP.NE.AND UP0, UPT, UR6, 0x8, UPT ;  /* 0x000000080600788c */ /* 0x000fe4000bf05270 */
[----:B------:R-:W-:Y:S02]  /*1860*/  UIADD3 UR26, UP1, UPT, UR22, 0x80, URZ ;  /* 0x00000080161a7890 */ /* 0x000fe4000ff3e0ff */
[----:B------:R-:W-:Y:S02]  /*1870*/  USEL UR9, URZ, 0x1, UP0 ;  /* 0x00000001ff097887 */ /* 0x000fe40008000000 */
[----:B------:R-:W-:-:S02]  /*1880*/  USEL UR6, UR6, URZ, UP0 ;  /* 0x000000ff06067287 */ /* 0x000fc40008000000 */
[----:B------:R-:W-:Y:S02]  /*1890*/  UIADD3 UR20, UP0, UPT, UR22, 0x180, URZ ;  /* 0x0000018016147890 */ /* 0x000fe4000ff1e0ff */
[----:B------:R-:W-:Y:S01]  /*18a0*/  ULEA UR8, UR6, UR4, 0x3 ;  /* 0x0000000406087291 */ /* 0x000fe2000f8e18ff */
[----:B------:R-:W-:Y:S01]  /*18b0*/  LOP3.LUT R17, R17, UR9, RZ, 0x3c, !PT ;  /* 0x0000000911117c12 */ /* 0x000fe2000f8e3cff */
[----:B------:R-:W-:Y:S02]  /*18c0*/  USHF.L.U32 UR34, UR16, 0x6, URZ ;  /* 0x0000000610227899 */ /* 0x000fe400080006ff */
[----:B------:R-:W-:Y:S01]  /*18d0*/  UIADD3.X UR27, UPT, UPT, URZ, UR23, URZ, UP1, !UPT ;  /* 0x00000017ff1b7290 */ /* 0x000fe20008ffe4ff */
[----:B-1----:R-:W-:Y:S01]  /*18e0*/  SHF.L.U32 R2, R17, 0x1f, RZ ;  /* 0x0000001f11027819 */ /* 0x002fe200000006ff */
[----:B------:R-:W-:Y:S02]  /*18f0*/  UIADD3 UR32, UPT, UPT, UR32, 0x6400, URZ ;  /* 0x0000640020207890 */ /* 0x000fe4000fffe0ff */
[----:B------:R-:W-:Y:S01]  /*1900*/  UIADD3.X UR21, UPT, UPT, URZ, UR23, URZ, UP0, !UPT ;  /* 0x00000017ff157290 */ /* 0x000fe200087fe4ff */
[----:B------:R1:W1:Y:S01]  /*1910*/  SYNCS.PHASECHK.TRANS64.TRYWAIT P0, [UR8+0x40], R2 ;  /* 0x00004002ff0075a7 */ /* 0x0002620008001108 */
[----:B------:R-:W-:Y:S01]  /*1920*/  ULEA UR8, UR17, UR4, 0xd ;  /* 0x0000000411087291 */ /* 0x000fe2000f8e68ff */
[----:B------:R-:W-:Y:S01]  /*1930*/  UMOV UR18, 0x0 ;  /* 0x0000000000127882 */ /* 0x000fe20000000000 */
[----:B------:R-:W-:-:S02]  /*1940*/  UMOV UR19, 0x10000000 ;  /* 0x1000000000137882 */ /* 0x000fc40000000000 */
[----:B------:R-:W-:Y:S01]  /*1950*/  UIADD3 UR8, UPT, UPT, UR8, 0x26400, URZ ;  /* 0x0002640008087890 */ /* 0x000fe2000fffe0ff */
[----:B------:R1:W-:Y:S01]  /*1960*/  UTMALDG.3D [UR32], [UR26], desc[UR18] ;  /* 0x000012201a0075b4 */ /* 0x0003e20008011000 */
[----:B------:R-:W-:Y:S01]  /*1970*/  UMOV UR12, UR36 ;  /* 0x00000024000c7c82 */ /* 0x000fe20008000000 */
[----:B------:R-:W-:Y:S01]  /*1980*/  UMOV UR9, UR33 ;  /* 0x0000002100097c82 */ /* 0x000fe20008000000 */
[----:B------:R-:W-:Y:S01]  /*1990*/  UMOV UR11, UR34 ;  /* 0x00000022000b7c82 */ /* 0x000fe20008000000 */
[----:B------:R-:W-:Y:S01]  /*19a0*/  UIADD3 UR16, UPT, UPT, UR16, 0x1, URZ ;  /* 0x0000000110107890 */ /* 0x000fe2000fffe0ff */
[----:B------:R-:W-:Y:S01]  /*19b0*/  UMOV UR24, UR5 ;  /* 0x0000000500187c82 */ /* 0x000fe20008000000 */
[----:B------:R-:W-:Y:S02]  /*19c0*/  UMOV UR17, UR6 ;  /* 0x0000000600117c82 */ /* 0x000fe40008000000 */
[----:B------:R1:W-:Y:S01]  /*19d0*/  UTMALDG.3D [UR8], [UR20], desc[UR18] ;  /* 0x00001208140075b4 */ /* 0x0003e20008011000 */
[----:B------:R-:W-:-:S09]  /*19e0*/  UISETP.NE.AND UP0, UPT, UR16, UR5, UPT ;  /* 0x000000051000728c */ /* 0x000fd2000bf05270 */
[----:B------:R-:W-:Y:S05]  /*19f0*/  BRA.U UP0, `(.L_x_25) ;  /* 0xfffffffd00607547 */ /* 0x000fea000b83ffff */
.L_x_20:
[----:B-1----:R-:W-:Y:S01]  /*1a00*/  ULEA UR8, UR6, UR4, 0x3 ;  /* 0x0000000406087291 */ /* 0x002fe2000f8e18ff */
[----:B------:R-:W-:Y:S01]  /*1a10*/  SHF.L.U32 R2, R17, 0x1f, RZ ;  /* 0x0000001f11027819 */ /* 0x000fe200000006ff */
[----:B------:R-:W-:Y:S01]  /*1a20*/  @!P1 SYNCS.ARRIVE.TRANS64.A1T0 RZ, [UR4+0xb8], RZ ;  /* 0x0000b8ffffff99a7 */ /* 0x000fe20008100004 */
[----:B------:R-:W-:-:S06]  /*1a30*/  UISETP.GT.AND UP0, UPT, UR15, UR14, UPT ;  /* 0x0000000e0f00728c */ /* 0x000fcc000bf04270 */
[----:B--2---:R1:W2:Y:S03]  /*1a40*/  SYNCS.PHASECHK.TRANS64.TRYWAIT P0, [UR8+0x40], R2 ;  /* 0x00004002ff0075a7 */ /* 0x0042a60008001108 */
[----:B------:R-:W-:Y:S05]  /*1a50*/  BRA.U !UP0, `(.L_x_26) ;  /* 0x0000000108ac7547 */ /* 0x000fea000b800000 */
[----:B------:R-:W-:Y:S01]  /*1a60*/  UIADD3 UR21, UPT, UPT, UR7, UR24, URZ ;  /* 0x0000001807157290 */ /* 0x000fe2000fffe0ff */
[----:B------:R-:W-:-:S11]  /*1a70*/  UMOV UR25, UR6 ;  /* 0x0000000600197c82 */ /* 0x000fd60008000000 */
.L_x_31:
[----:B-1----:R-:W-:Y:S01]  /*1a80*/  ULEA UR17, UR25, UR4, 0x3 ;  /* 0x0000000419117291 */ /* 0x002fe2000f8e18ff */
[----:B--2---:R-:W-:Y:S01]  /*1a90*/  @!P5 MOV R3, 0x6000 ;  /* 0x000060000003d802 */ /* 0x004fe20000000f00 */
[----:B--2---:R-:W-:Y:S10]  /*1aa0*/  @P0 BRA `(.L_x_27) ;  /* 0x00000000000c0947 */ /* 0x004ff40003800000 */
[----:B------:R-:W-:-:S04]  /*1ab0*/  SHF.L.U32 R4, R17, 0x1f, RZ ;  /* 0x0000001f11047819 */ /* 0x000fc800000006ff */
[----:B------:R-:W2:Y:S02]  /*1ac0*/  SYNCS.PHASECHK.TRANS64.TRYWAIT P0, [UR17+0x40], R4 ;  /* 0x00004004ff0075a7 */ /* 0x000ea40008001111 */
[----:B--2---:R-:W-:Y:S05]  /*1ad0*/  @!P0 BRA `(.L_x_28) ;  /* 0x0000005c003c8947 */ /* 0x004fea0003800000 */
.L_x_27:
[----:B------:R2:W-:Y:S01]  /*1ae0*/  @!P5 SYNCS.ARRIVE.TRANS64 RZ, [UR17], R3 ;  /* 0x00000003ffffd9a7 */ /* 0x0005e20008000011 */
[----:B------:R-:W-:Y:S04]  /*1af0*/  BSSY.RECONVERGENT B0, `(.L_x_29) ;  /* 0x0000003000007945 */ /* 0x000fe80003800200 */
[----:B------:R-:W-:Y:S05]  /*1b00*/  @P4 BRA `(.L_x_30) ;  /* 0x0000000000044947 */ /* 0x000fea0003800000 */
[----:B------:R-:W-:Y:S05]  /*1b10*/  BPT.TRAP 0x1 ;  /* 0x000000040000795c */ /* 0x000fea0000300000 */
.L_x_30:
[----:B------:R-:W-:Y:S05]  /*1b20*/  BSYNC.RECONVERGENT B0 ;  /* 0x0000000000007941 */ /* 0x000fea0003800200 */
.L_x_29:
        /* <DEDUP_REMOVED lines=10> */
[----:B------:R-:W-:Y:S01]  /*1bd0*/  UIADD3 UR16, UPT, UPT, UR16, 0x6400, URZ ;  /* 0x0000640010107890 */ /* 0x000fe2000fffe0ff */
[----:B-1----:R-:W-:Y:S01]  /*1be0*/  SHF.L.U32 R2, R17, 0x1f, RZ ;  /* 0x0000001f11027819 */ /* 0x002fe200000006ff */
[----:B------:R-:W-:Y:S02]  /*1bf0*/  UIADD3.X UR31, UPT, UPT, URZ, UR23, URZ, UP1, !UPT ;  /* 0x00000017ff1f7290 */ /* 0x000fe40008ffe4ff */
[----:B------:R-:W-:Y:S01]  /*1c00*/  UIADD3.X UR29, UPT, UPT, URZ, UR23, URZ, UP0, !UPT ;  /* 0x00000017ff1d7290 */ /* 0x000fe200087fe4ff */
[----:B------:R1:W1:Y:S01]  /*1c10*/  SYNCS.PHASECHK.TRANS64.TRYWAIT P0, [UR8+0x40], R2 ;  /* 0x00004002ff0075a7 */ /* 0x0002620008001108 */
[----:B------:R-:W-:Y:S01]  /*1c20*/  ULEA UR8, UR25, UR4, 0xd ;  /* 0x0000000419087291 */ /* 0x000fe2000f8e68ff */
[----:B------:R-:W-:Y:S01]  /*1c30*/  UMOV UR26, 0x0 ;  /* 0x00000000001a7882 */ /* 0x000fe20000000000 */
[----:B------:R-:W-:-:S02]  /*1c40*/  UMOV UR27, 0x10000000 ;  /* 0x10000000001b7882 */ /* 0x000fc40000000000 */
[----:B------:R-:W-:Y:S01]  /*1c50*/  UIADD3 UR8, UPT, UPT, UR8, 0x26400, URZ ;  /* 0x0002640008087890 */ /* 0x000fe2000fffe0ff */
[----:B------:R-:W-:Y:S01]  /*1c60*/  UMOV UR19, UR35 ;  /* 0x0000002300137c82 */ /* 0x000fe20008000000 */
[----:B------:R-:W-:Y:S01]  /*1c70*/  UMOV UR20, UR36 ;  /* 0x0000002400147c82 */ /* 0x000fe20008000000 */
[----:B------:R-:W-:Y:S01]  /*1c80*/  UMOV UR12, UR36 ;  /* 0x00000024000c7c82 */ /* 0x000fe20008000000 */
[----:B------:R-:W-:Y:S01]  /*1c90*/  UMOV UR9, UR17 ;  /* 0x0000001100097c82 */ /* 0x000fe20008000000 */
[----:B------:R-:W-:Y:S01]  /*1ca0*/  UMOV UR11, UR18 ;  /* 0x00000012000b7c82 */ /* 0x000fe20008000000 */
[----:B------:R1:W-:Y:S01]  /*1cb0*/  UTMALDG.3D [UR16], [UR30], desc[UR26] ;  /* 0x00001a101e0075b4 */ /* 0x0003e20008011000 */
[----:B------:R-:W-:Y:S01]  /*1cc0*/  UIADD3 UR24, UPT, UPT, UR24, 0x1, URZ ;  /* 0x0000000118187890 */ /* 0x000fe2000fffe0ff */
[----:B------:R-:W-:-:S03]  /*1cd0*/  UMOV UR25, UR6 ;  /* 0x0000000600197c82 */ /* 0x000fc60008000000 */
[----:B------:R-:W-:Y:S01]  /*1ce0*/  UISETP.NE.AND UP0, UPT, UR24, UR21, UPT ;  /* 0x000000151800728c */ /* 0x000fe2000bf05270 */
[----:B------:R1:W-:Y:S08]  /*1cf0*/  UTMALDG.3D [UR8], [UR28], desc[UR26] ;  /* 0x00001a081c0075b4 */ /* 0x0003f00008011000 */
[----:B------:R-:W-:Y:S05]  /*1d00*/  BRA.U UP0, `(.L_x_31) ;  /* 0xfffffffd005c7547 */ /* 0x000fea000b83ffff */
.L_x_26:
[C---:B-1----:R-:W-:Y:S01]  /*1d10*/  LEA R2, R16.reuse, UR4, 0x3 ;  /* 0x0000000410027c11 */ /* 0x042fe2000f8e18ff */
[----:B------:R-:W-:Y:S01]  /*1d20*/  NOP ;  /* 0x0000000000007918 */ /* 0x000fe20000000000 */
[----:B--2---:R-:W-:Y:S02]  /*1d30*/  SHF.L.U32 R3, R13, 0x1f, RZ ;  /* 0x0000001f0d037819 */ /* 0x004fe400000006ff */
[----:B------:R-:W-:Y:S02]  /*1d40*/  LEA R4, R16, UR4, 0x4 ;  /* 0x0000000410047c11 */ /* 0x000fe4000f8e20ff */
[----:B------:R-:W1:Y:S02]  /*1d50*/  SYNCS.PHASECHK.TRANS64.TRYWAIT P0, [R2+URZ+0xc0], R3 ;  /* 0x0000c003020075a7 */ /* 0x000e6400080011ff */
[----:B-1----:R-:W-:Y:S05]  /*1d60*/  @!P0 BRA `(.L_x_32) ;  /* 0x0000005800b08947 */ /* 0x002fea0003800000 */
.L_x_122:
[----:B------:R-:W2:Y:S01]  /*1d70*/  LDS.128 R4, [R4+0x150] ;  /* 0x0001500004047984 */ /* 0x000ea20000000c00 */
[----:B---3--:R-:W-:Y:S01]  /*1d80*/  ISETP.GE.AND P0, PT, R40, 0x1, PT ;  /* 0x000000012800780c */ /* 0x008fe20003f06270 */
[----:B-1----:R-:W-:Y:S01]  /*1d90*/  VIADD R2, R2, 0xd0 ;  /* 0x000000d002027836 */ /* 0x002fe20000000000 */
[----:B------:R-:W-:Y:S01]  /*1da0*/  @!PT LDS RZ, [RZ] ;  /* 0x00000000fffff984 */ /* 0x000fe20000000800 */
[----:B------:R-:W-:Y:S01]  /*1db0*/  @!PT LDS RZ, [RZ] ;  /* 0x00000000fffff984 */ /* 0x000fe20000000800 */
[----:B------:R-:W-:Y:S01]  /*1dc0*/  @!PT LDS RZ, [RZ] ;  /* 0x00000000fffff984 */ /* 0x000fe20000000800 */
[----:B------:R-:W-:Y:S01]  /*1dd0*/  @!PT LDS RZ, [RZ] ;  /* 0x00000000fffff984 */ /* 0x000fe20000000800 */
[----:B------:R1:W-:Y:S06]  /*1de0*/  MEMBAR.ALL.CTA ;  /* 0x0000000000007992 */ /* 0x0003ec0000008000 */
[----:B-1----:R-:W1:Y:S01]  /*1df0*/  FENCE.VIEW.ASYNC.S ;  /* 0x00000000000073c6 */ /* 0x002e620000000000 */
[----:B------:R-:W-:-:S04]  /*1e00*/  PRMT R2, RZ, 0x654, R2 ;  /* 0x00000654ff027816 */ /* 0x000fc80000000002 */
[----:B-1----:R1:W-:Y:S01]  /*1e10*/  SYNCS.ARRIVE.TRANS64.RED.A1T0 RZ, [R2+URZ], RZ ;  /* 0x000000ff02ff79a7 */ /* 0x0023e200081004ff */
[----:B--2---:R-:W-:-:S13]  /*1e20*/  LOP3.LUT P2, RZ, R6, 0x1, RZ, 0xc0, !PT ;  /* 0x0000000106ff7812 */ /* 0x004fda000784c0ff */
[----:B------:R-:W-:Y:S01]  /*1e30*/  @P2 SHF.R.U32.HI R3, RZ, 0x10, R5 ;  /* 0x00000010ff032819 */ /* 0x000fe20000011605 */
[----:B------:R-:W-:Y:S01]  /*1e40*/  VOTEU.ANY UP0, P2 ;  /* 0x0000000000ff7886 */ /* 0x000fe20001000100 */
[----:B------:R-:W-:Y:S02]  /*1e50*/  @P2 MOV R10, R4 ;  /* 0x00000004000a2202 */ /* 0x000fe40000000f00 */
[----:B------:R-:W-:Y:S02]  /*1e60*/  @P2 R2UR.BROADCAST UR8, R3 ;  /* 0x00000000030822ca */ /* 0x000fe400008e0000 */
[----:B------:R-:W-:-:S11]  /*1e70*/  @P2 LOP3.LUT R9, R5, 0xffff, RZ, 0xc0, !PT ;  /* 0x0000ffff05092812 */ /* 0x000fd600078ec0ff */
[----:B------:R-:W-:Y:S01]  /*1e80*/  @UP0 UMOV UR36, UR8 ;  /* 0x0000000800240c82 */ /* 0x000fe20008000000 */
[----:B-1----:R-:W-:Y:S05]  /*1e90*/  @!P0 BRA `(.L_x_33) ;  /* 0x0000000000b88947 */ /* 0x002fea0003800000 */
[----:B------:R-:W4:Y:S01]  /*1ea0*/  LDC.64 R4, c[0x0][0xb18] ;  /* 0x0002c600ff047b82 */ /* 0x000f220000000a00 */
[----:B------:R-:W-:-:S07]  /*1eb0*/  ISETP.NE.AND P3, PT, R40, 0x1, PT ;  /* 0x000000012800780c */ /* 0x000fce0003f65270 */
[----:B------:R-:W1:Y:S08]  /*1ec0*/  LDC.64 R6, c[0x0][0xb10] ;  /* 0x0002c400ff067b82 */ /* 0x000e700000000a00 */
[----:B------:R-:W2:Y:S08]  /*1ed0*/  LDC R14, c[0x0][0xb20] ;  /* 0x0002c800ff0e7b82 */ /* 0x000eb00000000800 */
[----:B------:R-:W3:Y:S01]  /*1ee0*/  LDC R15, c[0x0][0xb0c] ;  /* 0x0002c300ff0f7b82 */ /* 0x000ee20000000800 */
[----:B----4-:R-:W-:Y:S01]  /*1ef0*/  IMAD.HI.U32 R19, R0, R5, RZ ;  /* 0x0000000500137227 */ /* 0x010fe200078e00ff */
[----:B------:R-:W-:-:S03]  /*1f00*/  ISETP.NE.AND P0, PT, R4, 0x1, PT ;  /* 0x000000010400780c */ /* 0x000fc60003f05270 */
[----:B------:R-:W-:-:S03]  /*1f10*/  IMAD.HI.U32 R5, R9, R5, RZ ;  /* 0x0000000509057227 */ /* 0x000fc600078e00ff */
[----:B------:R-:W4:Y:S01]  /*1f20*/  LDC.64 R2, c[0x0][0xb28] ;  /* 0x0002ca00ff027b82 */ /* 0x000f220000000a00 */
[----:B-1----:R-:W-:-:S04]  /*1f30*/  IMAD.HI.U32 R20, R8, R6, RZ ;  /* 0x0000000608147227 */ /* 0x002fc800078e00ff */
[----:B------:R-:W-:Y:S01]  /*1f40*/  IMAD.HI.U32 R21, R10, R6, RZ ;  /* 0x000000060a157227 */ /* 0x000fe200078e00ff */
[----:B------:R-:W-:Y:S02]  /*1f50*/  SHF.R.U32.HI R20, RZ, R7, R20 ;  /* 0x00000007ff147219 */ /* 0x000fe40000011614 */
[-C--:B--2---:R-:W-:Y:S02]  /*1f60*/  SHF.R.U32.HI R19, RZ, R14.reuse, R19 ;  /* 0x0000000eff137219 */ /* 0x084fe40000011613 */
[----:B------:R-:W-:Y:S02]  /*1f70*/  SHF.R.U32.HI R5, RZ, R14, R5 ;  /* 0x0000000eff057219 */ /* 0x000fe40000011605 */
[----:B------:R-:W-:Y:S02]  /*1f80*/  SEL R19, R0, R19, !P0 ;  /* 0x0000001300137207 */ /* 0x000fe40004000000 */
[----:B------:R-:W-:Y:S02]  /*1f90*/  SHF.R.U32.HI R21, RZ, R7, R21 ;  /* 0x00000007ff157219 */ /* 0x000fe40000011615 */
[----:B---3--:R-:W-:-:S02]  /*1fa0*/  ISETP.NE.AND P1, PT, R15, 0x1, PT ;  /* 0x000000010f00780c */ /* 0x008fc40003f25270 */
[----:B------:R-:W-:Y:S02]  /*1fb0*/  SEL R5, R9, R5, !P0 ;  /* 0x0000000509057207 */ /* 0x000fe40004000000 */
[----:B------:R-:W-:Y:S02]  /*1fc0*/  SEL R20, R8, R20, !P1 ;  /* 0x0000001408147207 */ /* 0x000fe40004800000 */
[----:B------:R-:W-:Y:S01]  /*1fd0*/  SEL R21, R10, R21, !P1 ;  /* 0x000000150a157207 */ /* 0x000fe20004800000 */
[----:B----4-:R-:W-:-:S04]  /*1fe0*/  IMAD.HI.U32 R18, R19, R2, RZ ;  /* 0x0000000213127227 */ /* 0x010fc800078e00ff */
        /* <DEDUP_REMOVED lines=10> */
[----:B------:R-:W-:-:S04]  /*2090*/  @!P0 IMAD.HI.U32 R7, R21, R2, RZ ;  /* 0x0000000215078227 */ /* 0x000fc800078e00ff */
[----:B------:R-:W-:Y:S01]  /*20a0*/  IMAD.MOV R2, RZ, RZ, -R6 ;  /* 0x000000ffff027224 */ /* 0x000fe200078e0a06 */
[----:B------:R-:W-:Y:S02]  /*20b0*/  @!P0 SHF.R.U32.HI R3, RZ, R3, R7 ;  /* 0x00000003ff038219 */ /* 0x000fe40000011607 */
[----:B------:R-:W-:Y:S01]  /*20c0*/  IADD3 R7, PT, PT, -R5, RZ, RZ ;  /* 0x000000ff05077210 */ /* 0x000fe20007ffe1ff */
[----:B------:R-:W-:Y:S01]  /*20d0*/  IMAD R2, R40, R2, R5 ;  /* 0x0000000228027224 */ /* 0x000fe200078e0205 */
        /* <DEDUP_REMOVED lines=10> */
.L_x_33:
[----:B------:R-:W1:Y:S02]  /*2180*/  LDCU UR8, c[0x0][0xb30] ;  /* 0x00016600ff0877ac */ /* 0x000e640008000800 */
[----:B-1----:R-:W-:-:S09]  /*2190*/  UISETP.NE.AND UP0, UPT, UR8, 0x1, UPT ;  /* 0x000000010800788c */ /* 0x002fd2000bf05270 */
[----:B------:R-:W-:Y:S05]  /*21a0*/  BRA.U UP0, `(.L_x_34) ;  /* 0x0000000100407547 */ /* 0x000fea000b800000 */
[----:B------:R-:W1:Y:S08]  /*21b0*/  LDC.64 R4, c[0x0][0xb10] ;  /* 0x0002c400ff047b82 */ /* 0x000e700000000a00 */
[----:B------:R-:W2:Y:S08]  /*21c0*/  LDC.64 R2, c[0x0][0xb18] ;  /* 0x0002c600ff027b82 */ /* 0x000eb00000000a00 */
[----:B------:R-:W3:Y:S08]  /*21d0*/  LDC R6, c[0x0][0xb20] ;  /* 0x0002c800ff067b82 */ /* 0x000ef00000000800 */
[----:B------:R-:W4:Y:S01]  /*21e0*/  LDC R7, c[0x0][0xb0c] ;  /* 0x0002c300ff077b82 */ /* 0x000f220000000800 */
[----:B-1----:R-:W-:-:S05]  /*21f0*/  IMAD.HI.U32 R4, R10, R4, RZ ;  /* 0x000000040a047227 */ /* 0x002fca00078e00ff */
[----:B------:R-:W-:Y:S01]  /*2200*/  SHF.R.U32.HI R4, RZ, R5, R4 ;  /* 0x00000005ff047219 */ /* 0x000fe20000011604 */
[----:B--2---:R-:W-:Y:S01]  /*2210*/  IMAD.HI.U32 R3, R9, R3, RZ ;  /* 0x0000000309037227 */ /* 0x004fe200078e00ff */
[----:B------:R-:W-:-:S04]  /*2220*/  ISETP.NE.AND P0, PT, R2, 0x1, PT ;  /* 0x000000010200780c */ /* 0x000fc80003f05270 */
[----:B---3--:R-:W-:-:S04]  /*2230*/  SHF.R.U32.HI R3, RZ, R6, R3 ;  /* 0x00000006ff037219 */ /* 0x008fc80000011603 */
[----:B------:R-:W-:Y:S02]  /*2240*/  SEL R3, R9, R3, !P0 ;  /* 0x0000000309037207 */ /* 0x000fe40004000000 */
[----:B----4-:R-:W-:-:S04]  /*2250*/  ISETP.NE.AND P1, PT, R7, 0x1, PT ;  /* 0x000000010700780c */ /* 0x010fc80003f25270 */
[----:B------:R-:W-:-:S05]  /*2260*/  SEL R4, R10, R4, !P1 ;  /* 0x000000040a047207 */ /* 0x000fca0004800000 */
[----:B------:R-:W-:Y:S02]  /*2270*/  IMAD.IADD R5, R3, 0x1, -R4 ;  /* 0x0000000103057824 */ /* 0x000fe400078e0a04 */
[----:B------:R-:W-:Y:S02]  /*2280*/  IMAD.IADD R3, R4, 0x1, -R3 ;  /* 0x0000000104037824 */ /* 0x000fe400078e0a03 */
[----:B------:R-:W-:Y:S02]  /*2290*/  IMAD R10, R5, R7, R10 ;  /* 0x00000007050a7224 */ /* 0x000fe400078e020a */
[----:B------:R-:W-:-:S07]  /*22a0*/  IMAD R9, R3, R2, R9 ;  /* 0x0000000203097224 */ /* 0x000fce00078e0209 */
.L_x_34:
[----:B------:R-:W-:Y:S01]  /*22b0*/  VIADD R16, R16, 0x1 ;  /* 0x0000000110107836 */ /* 0x000fe20000000000 */
[----:B------:R-:W-:Y:S01]  /*22c0*/  PLOP3.LUT P1, PT, PT, PT, PT, 0x80, 0x8 ;  /* 0x000000000008781c */ /* 0x000fe20003f2f070 */
[----:B------:R-:W-:Y:S02]  /*22d0*/  IMAD.IADD R15, R10, 0x1, R87 ;  /* 0x000000010a0f7824 */ /* 0x000fe400078e0257 */
[----:B------:R-:W-:Y:S01]  /*22e0*/  IMAD.IADD R14, R9, 0x1, R86 ;  /* 0x00000001090e7824 */ /* 0x000fe200078e0256 */
[----:B------:R-:W-:-:S04]  /*22f0*/  ISETP.NE.AND P0, PT, R16, 0x2, PT ;  /* 0x000000021000780c */ /* 0x000fc80003f05270 */
[----:B------:R-:W-:Y:S02]  /*2300*/  SEL R2, RZ, 0x1, P0 ;  /* 0x00000001ff027807 */ /* 0x000fe40000000000 */
[----:B------:R-:W-:Y:S02]  /*2310*/  SEL R16, R16, RZ, P0 ;  /* 0x000000ff10107207 */ /* 0x000fe40000000000 */
[----:B------:R-:W-:Y:S01]  /*2320*/  LOP3.LUT R13, R13, R2, RZ, 0x3c, !PT ;  /* 0x000000020d0d7212 */ /* 0x000fe200078e3cff */
[----:B------:R-:W-:Y:S06]  /*2330*/  @P2 BRA `(.L_x_35) ;  /* 0xfffffff000982947 */ /* 0x000fec000383ffff */
[----:B------:R-:W-:Y:S01]  /*2340*/  UIADD3 UR4, UPT, UPT, UR4, 0x40, URZ ;  /* 0x0000004004047890 */ /* 0x000fe2000fffe0ff */
[----:B------:R-:W-:-:S03]  /*2350*/  SHF.L.U32 R2, R17, 0x1f, RZ ;  /* 0x0000001f11027819 */ /* 0x000fc600000006ff */
[----:B------:R-:W-:-:S09]  /*2360*/  ULEA UR5, UR6, UR4, 0x3 ;  /* 0x0000000406057291 */ /* 0x000fd2000f8e18ff */
[----:B------:R-:W1:Y:S02]  /*2370*/  SYNCS.PHASECHK.TRANS64.TRYWAIT P0, [UR5], R2 ;  /* 0x00000002ff0075a7 */ /* 0x000e640008001105 */
[----:B-1----:R-:W-:Y:S05]  /*2380*/  @!P0 BRA `(.L_x_36) ;  /* 0x00000054003c8947 */ /* 0x002fea0003800000 */
.L_x_124:
[----:B------:R-:W-:-:S04]  /*2390*/  UIADD3 UR6, UPT, UPT, UR6, 0x1, URZ ;  /* 0x0000000106067890 */ /* 0x000fc8000fffe0ff */
[----:B------:R-:W-:-:S04]  /*23a0*/  UISETP.NE.AND UP0, UPT, UR6, 0x8, UPT ;  /* 0x000000080600788c */ /* 0x000fc8000bf05270 */
[----:B------:R-:W-:Y:S02]  /*23b0*/  USEL UR7, URZ, 0x1, UP0 ;  /* 0x00000001ff077887 */ /* 0x000fe40008000000 */
[----:B------:R-:W-:-:S04]  /*23c0*/  USEL UR6, UR6, URZ, UP0 ;  /* 0x000000ff06067287 */ /* 0x000fc80008000000 */
[----:B------:R-:W-:Y:S01]  /*23d0*/  ULEA UR5, UR6, UR4, 0x3 ;  /* 0x0000000406057291 */ /* 0x000fe2000f8e18ff */
[----:B-1----:R-:W-:-:S04]  /*23e0*/  LOP3.LUT R2, R17, UR7, RZ, 0x3c, !PT ;  /* 0x0000000711027c12 */ /* 0x002fc8000f8e3cff */
[----:B------:R-:W-:-:S04]  /*23f0*/  SHF.L.U32 R3, R2, 0x1f, RZ ;  /* 0x0000001f02037819 */ /* 0x000fc800000006ff */
[----:B------:R-:W1:Y:S02]  /*2400*/  SYNCS.PHASECHK.TRANS64.TRYWAIT P0, [UR5], R3 ;  /* 0x00000003ff0075a7 */ /* 0x000e640008001105 */
[----:B-1----:R-:W-:Y:S05]  /*2410*/  @!P0 BRA `(.L_x_37) ;  /* 0x0000005400308947 */ /* 0x002fea0003800000 */
.L_x_126:
[----:B------:R-:W-:-:S04]  /*2420*/  UIADD3 UR6, UPT, UPT, UR6, 0x1, URZ ;  /* 0x0000000106067890 */ /* 0x000fc8000fffe0ff */
[----:B------:R-:W-:-:S04]  /*2430*/  UISETP.NE.AND UP0, UPT, UR6, 0x8, UPT ;  /* 0x000000080600788c */ /* 0x000fc8000bf05270 */
[----:B------:R-:W-:Y:S02]  /*2440*/  USEL UR7, URZ, 0x1, UP0 ;  /* 0x00000001ff077887 */ /* 0x000fe40008000000 */
[----:B------:R-:W-:-:S04]  /*2450*/  USEL UR6, UR6, URZ, UP0 ;  /* 0x000000ff06067287 */ /* 0x000fc80008000000 */
[----:B------:R-:W-:Y:S01]  /*2460*/  ULEA UR5, UR6, UR4, 0x3 ;  /* 0x0000000406057291 */ /* 0x000fe2000f8e18ff */
[----:B------:R-:W-:-:S04]  /*2470*/  LOP3.LUT R2, R2, UR7, RZ, 0x3c, !PT ;  /* 0x0000000702027c12 */ /* 0x000fc8000f8e3cff */
[----:B-1----:R-:W-:-:S04]  /*2480*/  SHF.L.U32 R3, R2, 0x1f, RZ ;  /* 0x0000001f02037819 */ /* 0x002fc800000006ff */
[----:B------:R-:W1:Y:S02]  /*2490*/  SYNCS.PHASECHK.TRANS64.TRYWAIT P0, [UR5], R3 ;  /* 0x00000003ff0075a7 */ /* 0x000e640008001105 */
[----:B-1----:R-:W-:Y:S05]  /*24a0*/  @!P0 BRA `(.L_x_38) ;  /* 0x0000005400248947 */ /* 0x002fea0003800000 */
.L_x_128:
        /* <DEDUP_REMOVED lines=9> */
.L_x_130:
        /* <DEDUP_REMOVED lines=9> */
.L_x_132:
        /* <DEDUP_REMOVED lines=9> */
.L_x_134:
        /* <DEDUP_REMOVED lines=9> */
.L_x_136:
[----:B------:R-:W-:-:S04]  /*26f0*/  UIADD3 UR6, UPT, UPT, UR6, 0x1, URZ ;  /* 0x0000000106067890 */ /* 0x000fc8000fffe0ff */
[----:B------:R-:W-:-:S04]  /*2700*/  UISETP.NE.AND UP0, UPT, UR6, 0x8, UPT ;  /* 0x000000080600788c */ /* 0x000fc8000bf05270 */
[----:B------:R-:W-:Y:S02]  /*2710*/  USEL UR5, URZ, 0x1, UP0 ;  /* 0x00000001ff057887 */ /* 0x000fe40008000000 */
[----:B------:R-:W-:-:S04]  /*2720*/  USEL UR6, UR6, URZ, UP0 ;  /* 0x000000ff06067287 */ /* 0x000fc80008000000 */
[----:B------:R-:W-:Y:S01]  /*2730*/  ULEA UR6, UR6, UR4, 0x3 ;  /* 0x0000000406067291 */ /* 0x000fe2000f8e18ff */
[----:B------:R-:W-:-:S04]  /*2740*/  LOP3.LUT R2, R2, UR5, RZ, 0x3c, !PT ;  /* 0x0000000502027c12 */ /* 0x000fc8000f8e3cff */
[----:B------:R-:W-:Y:S01]  /*2750*/  SHF.L.U32 R2, R2, 0x1f, RZ ;  /* 0x0000001f02027819 */ /* 0x000fe200000006ff */
[----:B-1--4-:R-:W-:-:S07]  /*2760*/  IMAD.U32 R0, RZ, RZ, UR6 ;  /* 0x00000006ff007e24 */ /* 0x012fce000f8e00ff */
.L_x_43:
[----:B-1----:R1:W2:Y:S02]  /*2770*/  SYNCS.PHASECHK.TRANS64.TRYWAIT P0, [R0+URZ], R2 ;  /* 0x00000002000075a7 */ /* 0x0022a400080011ff */
[----:B--2---:R-:W-:Y:S05]  /*2780*/  @!P0 NANOSLEEP.SYNCS 0x989680 ;  /* 0x009896800000895d */ /* 0x004fea0003900000 */
[----:B------:R-:W2:Y:S02]  /*2790*/  @!P0 SYNCS.PHASECHK.TRANS64 P0, [R0+URZ], R2 ;  /* 0x00000002000085a7 */ /* 0x000ea400080010ff */
[----:B--2---:R-:W-:Y:S05]  /*27a0*/  @P0 EXIT ;  /* 0x000000000000094d */ /* 0x004fea0003800000 */
[----:B------:R-:W-:Y:S05]  /*27b0*/  BRA `(.L_x_43) ;  /* 0xfffffffc00ec7947 */ /* 0x000fea000383ffff */
.L_x_17:
[----:B------:R-:W-:-:S04]  /*27c0*/  UISETP.NE.AND UP1, UPT, UR37, URZ, UPT ;  /* 0x000000ff2500728c */ /* 0x000fc8000bf25270 */
[----:B------:R-:W-:-:S09]  /*27d0*/  UISETP.NE.OR UP1, UPT, UR8, 0x1, UP1 ;  /* 0x000000010800788c */ /* 0x000fd20008f25670 */
[----:B------:R-:W-:Y:S05]  /*27e0*/  BRA.U UP1, `(.L_x_44) ;  /* 0x0000000501487547 */ /* 0x000fea000b800000 */
[----:B------:R-:W-:Y:S01]  /*27f0*/  ISETP.NE.AND P2, PT, R2, RZ, PT ;  /* 0x000000ff0200720c */ /* 0x000fe20003f45270 */
[----:B------:R-:W-:Y:S01]  /*2800*/  IMAD.MOV.U32 R12, RZ, RZ, 0x1 ;  /* 0x00000001ff0c7424 */ /* 0x000fe200078e00ff */
[----:B------:R-:W-:Y:S02]  /*2810*/  CS2R R10, SRZ ;  /* 0x00000000000a7805 */ /* 0x000fe4000001ff00 */
[----:B------:R-:W-:Y:S01]  /*2820*/  CS2R R8, SRZ ;  /* 0x0000000000087805 */ /* 0x000fe2000001ff00 */
[----:B------:R-:W-:Y:S01]  /*2830*/  UMOV UR4, 0x400 ;  /* 0x0000040000047882 */ /* 0x000fe20000000000 */
[----:B------:R-:W-:Y:S01]  /*2840*/  UMOV UR6, URZ ;  /* 0x000000ff00067c82 */ /* 0x000fe20008000000 */
[----:B------:R-:W-:-:S12]  /*2850*/  ULEA UR37, UR37, UR4, 0x18 ;  /* 0x0000000425257291 */ /* 0x000fd8000f8ec0ff */
.L_x_48:
[----:B------:R-:W-:Y:S02]  /*2860*/  LEA R0, R8, UR37, 0x3 ;  /* 0x0000002508007c11 */ /* 0x000fe4000f8e18ff */
[----:B------:R-:W-:-:S03]  /*2870*/  SHF.L.U32 R4, R9, 0x1f, RZ ;  /* 0x0000001f09047819 */ /* 0x000fc600000006ff */
[----:B------:R-:W-:Y:S01]  /*2880*/  VIADD R5, R0, 0x130 ;  /* 0x0000013000057836 */ /* 0x000fe20000000000 */
[----:B------:R-:W1:Y:S02]  /*2890*/  SYNCS.PHASECHK.TRANS64.TRYWAIT P0, [R0+URZ+0x120], R4 ;  /* 0x00012004000075a7 */ /* 0x000e6400080011ff */
[----:B-1----:R-:W-:Y:S05]  /*28a0*/  @!P0 BRA `(.L_x_45) ;  /* 0x00000050009c8947 */ /* 0x002fea0003800000 */
.L_x_137:
[----:B------:R-:W-:Y:S01]  /*28b0*/  ULEA UR5, UR6, UR37, 0x3 ;  /* 0x0000002506057291 */ /* 0x000fe2000f8e18ff */
[----:B-1----:R-:W-:Y:S01]  /*28c0*/  PRMT R0, RZ, 0x654, R5 ;  /* 0x00000654ff007816 */ /* 0x002fe20000000005 */
[----:B------:R-:W-:Y:S01]  /*28d0*/  @!P2 IMAD.MOV.U32 R4, RZ, RZ, 0x10 ;  /* 0x00000010ff04a424 */ /* 0x000fe200078e00ff */
[----:B------:R-:W-:Y:S01]  /*28e0*/  SHF.L.U32 R5, R12, 0x1f, RZ ;  /* 0x0000001f0c057819 */ /* 0x000fe200000006ff */
[----:B------:R-:W-:Y:S01]  /*28f0*/  UIADD3 UR4, UPT, UPT, UR5, 0xc0, URZ ;  /* 0x000000c005047890 */ /* 0x000fe2000fffe0ff */
[----:B------:R1:W-:Y:S05]  /*2900*/  SYNCS.ARRIVE.TRANS64.RED.A1T0 RZ, [R0+URZ], RZ ;  /* 0x000000ff00ff79a7 */ /* 0x0003ea00081004ff */
[----:B------:R-:W-:Y:S01]  /*2910*/  IMAD.U32 R6, RZ, RZ, UR4 ;  /* 0x00000004ff067e24 */ /* 0x000fe2000f8e00ff */
[----:B------:R-:W2:Y:S04]  /*2920*/  SYNCS.PHASECHK.TRANS64.TRYWAIT P0, [UR5+0xd0], R5 ;  /* 0x0000d005ff0075a7 */ /* 0x000ea80008001105 */
[----:B------:R-:W-:Y:S01]  /*2930*/  PRMT R6, R2, 0x654, R6 ;  /* 0x0000065402067816 */ /* 0x000fe20000000006 */
[----:B-12---:R-:W-:Y:S06]  /*2940*/  @!P0 BRA `(.L_x_46) ;  /* 0x0000005000888947 */ /* 0x006fec0003800000 */
.L_x_139:
[----:B------:R-:W-:Y:S01]  /*2950*/  ULEA UR4, UR6, UR37, 0x4 ;  /* 0x0000002506047291 */ /* 0x000fe2000f8e20ff */
[----:B------:R-:W-:Y:S01]  /*2960*/  SEL R3, R6, R3, !P2 ;  /* 0x0000000306037207 */ /* 0x000fe20005000000 */
[----:B------:R-:W-:Y:S01]  /*2970*/  UIADD3 UR5, UPT, UPT, UR5, 0xc0, URZ ;  /* 0x000000c005057890 */ /* 0x000fe2000fffe0ff */
[----:B-1----:R-:W-:Y:S01]  /*2980*/  LEA R0, R11, UR37, 0x3 ;  /* 0x000000250b007c11 */ /* 0x002fe2000f8e18ff */
[----:B------:R-:W-:Y:S01]  /*2990*/  UIADD3 UR4, UPT, UPT, UR4, 0x150, URZ ;  /* 0x0000015004047890 */ /* 0x000fe2000fffe0ff */
[----:B------:R1:W-:Y:S01]  /*29a0*/  @!P2 SYNCS.ARRIVE.TRANS64.RED RZ, [R3+URZ], R4 ;  /* 0x0000000403ffa9a7 */ /* 0x0003e200080004ff */
[----:B------:R-:W-:Y:S01]  /*29b0*/  UIADD3 UR6, UPT, UPT, UR6, 0x1, URZ ;  /* 0x0000000106067890 */ /* 0x000fe2000fffe0ff */
[----:B------:R-:W-:-:S03]  /*29c0*/  VIADD R8, R8, 0x1 ;  /* 0x0000000108087836 */ /* 0x000fc60000000000 */
[----:B------:R-:W-:Y:S02]  /*29d0*/  UISETP.NE.AND UP0, UPT, UR6, 0x2, UPT ;  /* 0x000000020600788c */ /* 0x000fe4000bf05270 */
[----:B------:R-:W-:Y:S01]  /*29e0*/  ISETP.NE.AND P0, PT, R8, 0x2, PT ;  /* 0x000000020800780c */ /* 0x000fe20003f05270 */
[----:B------:R-:W-:Y:S06]  /*29f0*/  UGETNEXTWORKID.BROADCAST [UR4], [UR5] ;  /* 0x00000000040073ca */ /* 0x000fec0008000100 */
[----:B------:R-:W-:Y:S02]  /*2a00*/  USEL UR4, URZ, 0x1, UP0 ;  /* 0x00000001ff047887 */ /* 0x000fe40008000000 */
[----:B------:R-:W-:-:S04]  /*2a10*/  USEL UR6, UR6, URZ, UP0 ;  /* 0x000000ff06067287 */ /* 0x000fc80008000000 */
[----:B------:R-:W-:Y:S02]  /*2a20*/  LOP3.LUT R12, R12, UR4, RZ, 0x3c, !PT ;  /* 0x000000040c0c7c12 */ /* 0x000fe4000f8e3cff */
[----:B-1----:R-:W-:-:S04]  /*2a30*/  SHF.L.U32 R4, R10, 0x1f, RZ ;  /* 0x0000001f0a047819 */ /* 0x002fc800000006ff */
[----:B------:R-:W1:Y:S02]  /*2a40*/  SYNCS.PHASECHK.TRANS64.TRYWAIT P1, [R0+URZ+0xc0], R4 ;  /* 0x0000c004000075a7 */ /* 0x000e6400080211ff */
[----:B-1----:R-:W-:Y:S05]  /*2a50*/  @!P1 BRA `(.L_x_47) ;  /* 0x00000050005c9947 */ /* 0x002fea0003800000 */
.L_x_140:
[C---:B-1----:R-:W-:Y:S01]  /*2a60*/  LEA R4, R11.reuse, UR37, 0x4 ;  /* 0x000000250b047c11 */ /* 0x042fe2000f8e20ff */
[----:B------:R-:W-:Y:S01]  /*2a70*/  VIADD R0, R0, 0xd0 ;  /* 0x000000d000007836 */ /* 0x000fe20000000000 */
[----:B------:R-:W-:Y:S01]  /*2a80*/  SEL R8, R8, RZ, P0 ;  /* 0x000000ff08087207 */ /* 0x000fe20000000000 */
[----:B------:R-:W-:-:S03]  /*2a90*/  VIADD R11, R11, 0x1 ;  /* 0x000000010b0b7836 */ /* 0x000fc60000000000 */
[----:B------:R-:W1:Y:S01]  /*2aa0*/  LDS.128 R4, [R4+0x150] ;  /* 0x0001500004047984 */ /* 0x000e620000000c00 */
[----:B------:R-:W-:Y:S02]  /*2ab0*/  PRMT R0, RZ, 0x654, R0 ;  /* 0x00000654ff007816 */ /* 0x000fe40000000000 */
[C---:B------:R-:W-:Y:S01]  /*2ac0*/  ISETP.NE.AND P1, PT, R11.reuse, 0x2, PT ;  /* 0x000000020b00780c */ /* 0x040fe20003f25270 */
[----:B------:R-:W-:Y:S01]  /*2ad0*/  @!PT LDS RZ, [RZ] ;  /* 0x00000000fffff984 */ /* 0x000fe20000000800 */
[----:B------:R-:W-:Y:S01]  /*2ae0*/  @!PT LDS RZ, [RZ] ;  /* 0x00000000fffff984 */ /* 0x000fe20000000800 */
[----:B------:R-:W-:Y:S01]  /*2af0*/  @!PT LDS RZ, [RZ] ;  /* 0x00000000fffff984 */ /* 0x000fe20000000800 */
[----:B------:R-:W-:Y:S01]  /*2b00*/  @!PT LDS RZ, [RZ] ;  /* 0x00000000fffff984 */ /* 0x000fe20000000800 */
[----:B------:R2:W-:Y:S06]  /*2b10*/  MEMBAR.ALL.CTA ;  /* 0x0000000000007992 */ /* 0x0005ec0000008000 */
[----:B--2---:R-:W2:Y:S01]  /*2b20*/  FENCE.VIEW.ASYNC.S ;  /* 0x00000000000073c6 */ /* 0x004ea20000000000 */
[----:B------:R-:W-:Y:S01]  /*2b30*/  SEL R11, R11, RZ, P1 ;  /* 0x000000ff0b0b7207 */ /* 0x000fe20000800000 */
[----:B--2---:R2:W-:Y:S01]  /*2b40*/  SYNCS.ARRIVE.TRANS64.RED.A1T0 RZ, [R0+URZ], RZ ;  /* 0x000000ff00ff79a7 */ /* 0x0045e200081004ff */
[----:B-1----:R-:W-:-:S02]  /*2b50*/  LOP3.LUT P3, RZ, R6, 0x1, RZ, 0xc0, !PT ;  /* 0x0000000106ff7812 */ /* 0x002fc4000786c0ff */
[----:B------:R-:W-:-:S04]  /*2b60*/  SEL R4, RZ, 0x1, P1 ;  /* 0x00000001ff047807 */ /* 0x000fc80000800000 */
[----:B------:R-:W-:Y:S02]  /*2b70*/  LOP3.LUT R10, R10, R4, RZ, 0x3c, !PT ;  /* 0x000000040a0a7212 */ /* 0x000fe400078e3cff */
[----:B--2---:R-:W-:-:S04]  /*2b80*/  SEL R0, RZ, 0x1, P0 ;  /* 0x00000001ff007807 */ /* 0x004fc80000000000 */
[----:B------:R-:W-:Y:S01]  /*2b90*/  LOP3.LUT R9, R9, R0, RZ, 0x3c, !PT ;  /* 0x0000000009097212 */ /* 0x000fe200078e3cff */
[----:B------:R-:W-:Y:S06]  /*2ba0*/  @P3 BRA `(.L_x_48) ;  /* 0xfffffffc002c3947 */ /* 0x000fec000383ffff */
[----:B------:R-:W-:Y:S01]  /*2bb0*/  ULEA UR5, UR6, UR37, 0x3 ;  /* 0x0000002506057291 */ /* 0x000fe2000f8e18ff */
[----:B------:R-:W-:-:S08]  /*2bc0*/  SHF.L.U32 R2, R12, 0x1f, RZ ;  /* 0x0000001f0c027819 */ /* 0x000fd000000006ff */
[----:B------:R-:W1:Y:S02]  /*2bd0*/  SYNCS.PHASECHK.TRANS64 P0, [UR5+0xd0], R2 ;  /* 0x0000d002ff0075a7 */ /* 0x000e640008001005 */
[----:B-1----:R-:W-:Y:S05]  /*2be0*/  @P0 BRA `(.L_x_49) ;  /* 0x0000000000080947 */ /* 0x002fea0003800000 */
[----:B------:R-:W1:Y:S02]  /*2bf0*/  SYNCS.PHASECHK.TRANS64.TRYWAIT P0, [UR5+0xd0], R2 ;  /* 0x0000d002ff0075a7 */ /* 0x000e640008001105 */
[----:B-1----:R-:W-:Y:S05]  /*2c00*/  @!P0 BRA `(.L_x_50) ;  /* 0x0000005000048947 */ /* 0x002fea0003800000 */
.L_x_49:
[----:B------:R-:W-:-:S04]  /*2c10*/  UIADD3 UR4, UPT, UPT, UR6, 0x1, URZ ;  /* 0x0000000106047890 */ /* 0x000fc8000fffe0ff */
[----:B------:R-:W-:-:S04]  /*2c20*/  UISETP.NE.AND UP0, UPT, UR4, 0x2, UPT ;  /* 0x000000020400788c */ /* 0x000fc8000bf05270 */
[----:B------:R-:W-:Y:S02]  /*2c30*/  USEL UR7, URZ, 0x1, UP0 ;  /* 0x00000001ff077887 */ /* 0x000fe40008000000 */
[----:B------:R-:W-:-:S04]  /*2c40*/  USEL UR4, UR4, URZ, UP0 ;  /* 0x000000ff04047287 */ /* 0x000fc80008000000 */
[----:B------:R-:W-:Y:S01]  /*2c50*/  ULEA UR4, UR4, UR37, 0x3 ;  /* 0x0000002504047291 */ /* 0x000fe2000f8e18ff */
[----:B-1----:R-:W-:-:S04]  /*2c60*/  LOP3.LUT R2, R12, UR7, RZ, 0x3c, !PT ;  /* 0x000000070c027c12 */ /* 0x002fc8000f8e3cff */
[----:B------:R-:W-:-:S04]  /*2c70*/  SHF.L.U32 R0, R2, 0x1f, RZ ;  /* 0x0000001f02007819 */ /* 0x000fc800000006ff */
[----:B------:R-:W1:Y:S02]  /*2c80*/  SYNCS.PHASECHK.TRANS64 P0, [UR4+0xd0], R0 ;  /* 0x0000d000ff0075a7 */ /* 0x000e640008001004 */
[----:B-1----:R-:W-:Y:S05]  /*2c90*/  @P0 EXIT ;  /* 0x000000000000094d */ /* 0x002fea0003800000 */
[----:B------:R-:W-:Y:S02]  /*2ca0*/  SHF.L.U32 R2, R2, 0x1f, RZ ;  /* 0x0000001f02027819 */ /* 0x000fe400000006ff */
[----:B------:R-:W-:-:S07]  /*2cb0*/  MOV R0, UR4 ;  /* 0x0000000400007c02 */ /* 0x000fce0008000f00 */
.L_x_51:
[----:B-1----:R1:W2:Y:S02]  /*2cc0*/  SYNCS.PHASECHK.TRANS64.TRYWAIT P0, [R0+URZ+0xd0], R2 ;  /* 0x0000d002000075a7 */ /* 0x0022a400080011ff */
[----:B--2---:R-:W-:Y:S05]  /*2cd0*/  @!P0 NANOSLEEP.SYNCS 0x989680 ;  /* 0x009896800000895d */ /* 0x004fea0003900000 */
[----:B------:R-:W2:Y:S02]  /*2ce0*/  @!P0 SYNCS.PHASECHK.TRANS64 P0, [R0+URZ+0xd0], R2 ;  /* 0x0000d002000085a7 */ /* 0x000ea400080010ff */
[----:B--2---:R-:W-:Y:S05]  /*2cf0*/  @P0 EXIT ;  /* 0x000000000000094d */ /* 0x004fea0003800000 */
[----:B------:R-:W-:Y:S05]  /*2d00*/  BRA `(.L_x_51) ;  /* 0xfffffffc00ec7947 */ /* 0x000fea000383ffff */
.L_x_44:
[----:B------:R-:W-:-:S09]  /*2d10*/  UISETP.NE.AND UP1, UPT, UR8, URZ, UPT ;  /* 0x000000ff0800728c */ /* 0x000fd2000bf25270 */
[----:B------:R-:W-:Y:S05]  /*2d20*/  BRA.U UP1, `(.L_x_52) ;  /* 0x0000000d01b07547 */ /* 0x000fea000b800000 */
[----:B------:R-:W-:Y:S01]  /*2d30*/  UMOV UR4, 0x40 ;  /* 0x0000004000047882 */ /* 0x000fe20000000000 */
[----:B------:R-:W-:Y:S01]  /*2d40*/  NOP ;  /* 0x0000000000007918 */ /* 0x000fe20000000000 */
[----:B------:R-:W-:Y:S01]  /*2d50*/  ULEA UR4, UR37, UR4, 0x18 ;  /* 0x0000000425047291 */ /* 0x000fe2000f8ec0ff */
[----:B------:R-:W-:Y:S02]  /*2d60*/  UMOV UR5, 0x400 ;  /* 0x0000040000057882 */ /* 0x000fe40000000000 */
[----:B------:R-:W-:-:S06]  /*2d70*/  ULEA UR37, UR37, UR5, 0x18 ;  /* 0x0000000525257291 */ /* 0x000fcc000f8ec0ff */
[----:B------:R-:W1:Y:S02]  /*2d80*/  LDS.U8 R0, [UR4+0x1c] ;  /* 0x00001c04ff007984 */ /* 0x000e640008000000 */
[----:B-1----:R-:W-:-:S13]  /*2d90*/  ISETP.NE.AND P0, PT, R0, RZ, PT ;  /* 0x000000ff0000720c */ /* 0x002fda0003f05270 */
[----:B------:R-:W-:Y:S05]  /*2da0*/  @P0 BRA `(.L_x_53) ;  /* 0x0000000000580947 */ /* 0x000fea0003800000 */
[----:B------:R-:W-:-:S13]  /*2db0*/  ELECT P0, URZ, PT ;  /* 0x0000000000ff782f */ /* 0x000fda0003800000 */
[----:B------:R-:W-:Y:S05]  /*2dc0*/  @!P0 BRA `(.L_x_54) ;  /* 0x0000000000608947 */ /* 0x000fea0003800000 */
[----:B------:R-:W-:Y:S01]  /*2dd0*/  UMOV UR5, 0x10 ;  /* 0x0000001000057882 */ /* 0x000fe20000000000 */
[----:B------:R-:W-:Y:S01]  /*2de0*/  HFMA2 R0, -RZ, RZ, 0, 5.9604644775390625e-08 ;  /* 0x00000001ff007431 */ /* 0x000fe200000001ff */
[----:B------:R-:W-:-:S03]  /*2df0*/  MOV R2, 0xffff ;  /* 0x0000ffff00027802 */ /* 0x000fc60000000f00 */
[----:B------:R-:W-:Y:S04]  /*2e00*/  DEPBAR.LE SB1, 0x36 ;  /* 0x00009d800000791a */ /* 0x000fe80000000000 */
[----:B------:R-:W1:Y:S02]  /*2e10*/  UTCATOMSWS.FIND_AND_SET.ALIGN UP0, UR5, UR5 ;  /* 0x00000005000575e3 */ /* 0x000e640008000800 */
[----:B-1----:R-:W-:Y:S01]  /*2e20*/  MOV R3, UR5 ;  /* 0x0000000500037c02 */ /* 0x002fe20008000f00 */
[----:B------:R-:W-:Y:S06]  /*2e30*/  BRA.U UP0, `(.L_x_55) ;  /* 0x0000000100187547 */ /* 0x000fec000b800000 */
.L_x_56:
[----:B------:R-:W-:Y:S05]  /*2e40*/  NANOSLEEP 0x64 ;  /* 0x000000640000795d */ /* 0x000fea0003800000 */
[----:B------:R-:W-:-:S05]  /*2e50*/  UMOV UR5, 0x10 ;  /* 0x0000001000057882 */ /* 0x000fca0000000000 */
[----:B------:R-:W-:Y:S04]  /*2e60*/  DEPBAR.LE SB1, 0x36 ;  /* 0x00009d800000791a */ /* 0x000fe80000000000 */
[----:B------:R-:W1:Y:S02]  /*2e70*/  UTCATOMSWS.FIND_AND_SET.ALIGN UP0, UR5, UR5 ;  /* 0x00000005000575e3 */ /* 0x000e640008000800 */
[----:B-1----:R-:W-:Y:S01]  /*2e80*/  MOV R3, UR5 ;  /* 0x0000000500037c02 */ /* 0x002fe20008000f00 */
[----:B------:R-:W-:Y:S05]  /*2e90*/  BRA.U !UP0, `(.L_x_56) ;  /* 0xfffffffd08e87547 */ /* 0x000fea000b83ffff */
.L_x_55:
[-C--:B------:R-:W-:Y:S02]  /*2ea0*/  SHF.L.U32 R2, R2, R3.reuse, RZ ;  /* 0x0000000302027219 */ /* 0x080fe400000006ff */
[----:B------:R-:W-:Y:S01]  /*2eb0*/  SHF.L.U32 R0, R0, R3, RZ ;  /* 0x0000000300007219 */ /* 0x000fe200000006ff */
[----:B------:R-:W-:Y:S02]  /*2ec0*/  IMAD.SHL.U32 R3, R3, 0x20, RZ ;  /* 0x0000002003037824 */ /* 0x000fe400078e00ff */
[----:B------:R1:W-:Y:S04]  /*2ed0*/  ATOMS.OR RZ, [UR4+0x14], R2 ;  /* 0x00001402ffff798c */ /* 0x0003e8000b000004 */
[----:B------:R1:W-:Y:S04]  /*2ee0*/  ATOMS.OR RZ, [UR4+0x18], R0 ;  /* 0x00001800ffff798c */ /* 0x0003e8000b000004 */
[----:B------:R1:W-:Y:S01]  /*2ef0*/  STS [UR37+0x170], R3 ;  /* 0x00017003ff007988 */ /* 0x0003e20008000825 */
[----:B------:R-:W-:Y:S05]  /*2f00*/  BRA `(.L_x_54) ;  /* 0x0000000000107947 */ /* 0x000fea0003800000 */
.L_x_53:
[----:B------:R-:W-:Y:S02]  /*2f10*/  MOV R0, 0xffffffff ;  /* 0xffffffff00007802 */ /* 0x000fe40000000f00 */
[----:B------:R-:W-:-:S03]  /*2f20*/  MOV R2, 0x2f50 ;  /* 0x00002f5000027802 */ /* 0x000fc60000000f00 */
[----:B------:R1:W-:Y:S04]  /*2f30*/  STS [UR37+0x170], R0 ;  /* 0x00017000ff007988 */ /* 0x0003e80008000825 */
[----:B-1-3-5:R-:W-:Y:S05]  /*2f40*/  CALL.REL.NOINC `($__internal_1_$__cuda_sm10x_tcgen05_guardrail_trap_phase_invalid_during_alloc) ;  /* 0x0000005000d87944 */ /* 0x02afea0003c00000 */
.L_x_54:
[----:B------:R-:W-:Y:S05]  /*2f50*/  WARPSYNC.ALL ;  /* 0x0000000000007948 */ /* 0x000fea0003800000 */
[----:B------:R-:W2:Y:S01]  /*2f60*/  S2UR UR5, SR_CgaCtaId ;  /* 0x00000000000579c3 */ /* 0x000ea20000008800 */
[----:B------:R-:W-:Y:S01]  /*2f70*/  UMOV UR4, 0x400 ;  /* 0x0000040000047882 */ /* 0x000fe20000000000 */
[----:B------:R-:W-:-:S06]  /*2f80*/  NOP ;  /* 0x0000000000007918 */ /* 0x000fcc0000000000 */
[----:B------:R-:W-:Y:S06]  /*2f90*/  BAR.ARV 0x6, 0xa0 ;  /* 0x0182800000007b1d */ /* 0x000fec0000002000 */
[----:B------:R-:W4:Y:S01]  /*2fa0*/  LDCU UR7, c[0x0][0x38c] ;  /* 0x00007180ff0777ac */ /* 0x000f220008000800 */
[----:B------:R-:W-:Y:S01]  /*2fb0*/  IMAD.MOV.U32 R11, RZ, RZ, 0x1 ;  /* 0x00000001ff0b7424 */ /* 0x000fe200078e00ff */
[----:B------:R-:W-:Y:S01]  /*2fc0*/  CS2R R8, SRZ ;  /* 0x0000000000087805 */ /* 0x000fe2000001ff00 */
[----:B------:R-:W-:Y:S01]  /*2fd0*/  IMAD.MOV.U32 R10, RZ, RZ, RZ ;  /* 0x000000ffff0a7224 */ /* 0x000fe200078e00ff */
[----:B------:R-:W3:Y:S01]  /*2fe0*/  LDCU UR6, c[0x0][0x38c] ;  /* 0x00007180ff0677ac */ /* 0x000ee20008000800 */
[----:B------:R-:W-:Y:S01]  /*2ff0*/  UMOV UR14, URZ ;  /* 0x000000ff000e7c82 */ /* 0x000fe20008000000 */
[----:B------:R-:W-:Y:S01]  /*3000*/  UMOV UR13, URZ ;  /* 0x000000ff000d7c82 */ /* 0x000fe20008000000 */
[----:B--2---:R-:W-:Y:S01]  /*3010*/  ULEA UR5, UR5, UR4, 0x18 ;  /* 0x0000000405057291 */ /* 0x004fe2000f8ec0ff */
[----:B------:R-:W-:Y:S01]  /*3020*/  UMOV UR24, 0x0 ;  /* 0x0000000000187882 */ /* 0x000fe20000000000 */
[----:B------:R-:W-:-:S02]  /*3030*/  UMOV UR25, 0x8110490 ;  /* 0x0811049000197882 */ /* 0x000fc40000000000 */
[----:B------:R-:W-:Y:S02]  /*3040*/  UIADD3 UR10, UPT, UPT, UR5, 0x6400, URZ ;  /* 0x00006400050a7890 */ /* 0x000fe4000fffe0ff */
[----:B------:R-:W-:Y:S02]  /*3050*/  UIADD3 UR15, UPT, UPT, UR5, 0x26400, URZ ;  /* 0x00026400050f7890 */ /* 0x000fe4000fffe0ff */
[----:B----4-:R-:W-:Y:S01]  /*3060*/  UIADD3 UR7, UPT, UPT, UR7, 0x3f, URZ ;  /* 0x0000003f07077890 */ /* 0x010fe2000fffe0ff */
[----:B-1----:R-:W1:Y:S01]  /*3070*/  LDS R0, [UR5+0x170] ;  /* 0x00017005ff007984 */ /* 0x002e620008000800 */
[----:B------:R-:W-:Y:S02]  /*3080*/  USHF.R.U32.HI UR10, URZ, 0x4, UR10 ;  /* 0x00000004ff0a7899 */ /* 0x000fe4000801160a */
[----:B------:R-:W-:Y:S02]  /*3090*/  USHF.R.S32.HI UR4, URZ, 0x1f, UR7 ;  /* 0x0000001fff047899 */ /* 0x000fe40008011407 */
[----:B------:R-:W-:-:S02]  /*30a0*/  USHF.R.U32.HI UR15, URZ, 0x4, UR15 ;  /* 0x00000004ff0f7899 */ /* 0x000fc4000801160f */
[----:B------:R-:W-:Y:S02]  /*30b0*/  ULEA.HI UR4, UR4, UR7, URZ, 0x6 ;  /* 0x0000000704047291 */ /* 0x000fe4000f8f30ff */
[----:B------:R-:W-:Y:S02]  /*30c0*/  ULOP3.LUT UR10, UR10, 0x3fff, URZ, 0xc0, !UPT ;  /* 0x00003fff0a0a7892 */ /* 0x000fe4000f8ec0ff */
[----:B------:R-:W-:Y:S01]  /*30d0*/  USHF.R.S32.HI UR4, URZ, 0x6, UR4 ;  /* 0x00000006ff047899 */ /* 0x000fe20008011404 */
[----:B------:R-:W-:Y:S01]  /*30e0*/  UMOV UR22, 0x0 ;  /* 0x0000000000167882 */ /* 0x000fe20000000000 */
[----:B------:R-:W-:Y:S02]  /*30f0*/  UMOV UR23, 0x8110490 ;  /* 0x0811049000177882 */ /* 0x000fe40000000000 */
[----:B------:R-:W-:Y:S02]  /*3100*/  UISETP.LT.AND UP0, UPT, UR4, 0x1, UPT ;  /* 0x000000010400788c */ /* 0x000fe4000bf01270 */
[----:B------:R-:W-:-:S02]  /*3110*/  ULOP3.LUT UR15, UR15, 0x3fff, URZ, 0xc0, !UPT ;  /* 0x00003fff0f0f7892 */ /* 0x000fc4000f8ec0ff */
[----:B------:R-:W-:Y:S02]  /*3120*/  USEL UR9, UR4, 0x1, !UP0 ;  /* 0x0000000104097887 */ /* 0x000fe4000c000000 */
[----:B------:R-:W-:Y:S02]  /*3130*/  ULOP3.LUT UR10, UR10, 0x10000, URZ, 0xfc, !UPT ;  /* 0x000100000a0a7892 */ /* 0x000fe4000f8efcff */
[----:B------:R-:W-:Y:S02]  /*3140*/  UIADD3 UR9, UPT, UPT, -UR9, URZ, URZ ;  /* 0x000000ff09097290 */ /* 0x000fe4000fffe1ff */
[----:B---3--:R-:W-:Y:S01]  /*3150*/  UISETP.GE.AND UP3, UPT, UR6, 0x1, UPT ;  /* 0x000000010600788c */ /* 0x008fe2000bf66270 */
[----:B------:R-:W-:Y:S01]  /*3160*/  UMOV UR20, 0x0 ;  /* 0x0000000000147882 */ /* 0x000fe20000000000 */
[----:B------:R-:W-:Y:S01]  /*3170*/  UMOV UR21, 0x8110490 ;  /* 0x0811049000157882 */ /* 0x000fe20000000000 */
[----:B------:R-:W-:Y:S01]  /*3180*/  UMOV UR18, 0x0 ;  /* 0x0000000000127882 */ /* 0x000fe20000000000 */
[----:B------:R-:W-:Y:S01]  /*3190*/  UMOV UR19, 0x8110490 ;  /* 0x0811049000137882 */ /* 0x000fe20000000000 */
[----:B-1----:R-:W-:-:S15]  /*31a0*/  R2UR UR16, R0 ;  /* 0x00000000001072ca */ /* 0x002fde00000e0000 */
.L_x_63:
[----:B------:R-:W-:Y:S02]  /*31b0*/  LEA R0, R10, UR5, 0x3 ;  /* 0x000000050a007c11 */ /* 0x000fe4000f8e18ff */
[----:B------:R-:W-:Y:S02]  /*31c0*/  SHF.L.U32 R2, R9, 0x1f, RZ ;  /* 0x0000001f09027819 */ /* 0x000fe400000006ff */
[----:B------:R-:W-:Y:S01]  /*31d0*/  PLOP3.LUT P0, PT, PT, PT, UP3, 0x80, 0x8 ;  /* 0x000000000008781c */ /* 0x000fe20003f0f038 */
[----:B------:R-:W-:Y:S01]  /*31e0*/  VIADD R3, R0, 0xd0 ;  /* 0x000000d000037836 */ /* 0x000fe20000000000 */
[----:B-1----:R-:W1:Y:S02]  /*31f0*/  SYNCS.PHASECHK.TRANS64.TRYWAIT P1, [R0+URZ+0xc0], R2 ;  /* 0x0000c002000075a7 */ /* 0x002e6400080211ff */
[----:B-1-3--:R-:W-:Y:S09]  /*3200*/  @!P1 BRA `(.L_x_57) ;  /* 0x00000048009c9947 */ /* 0x00aff20003800000 */
.L_x_142:
[----:B------:R-:W-:Y:S01]  /*3210*/  LEA R4, R10, UR5, 0x4 ;  /* 0x000000050a047c11 */ /* 0x000fe2000f8e20ff */
[----:B------:R-:W-:Y:S01]  /*3220*/  @UP3 ULEA UR6, UR13, UR5, 0x3 ;  /* 0x000000050d063291 */ /* 0x000fe2000f8e18ff */
[----:B------:R-:W-:Y:S01]  /*3230*/  PLOP3.LUT P2, PT, PT, PT, PT, 0x80, 0x8 ;  /* 0x000000000008781c */ /* 0x000fe20003f4f070 */
[----:B------:R-:W-:Y:S01]  /*3240*/  ULEA UR7, UR14, UR5, 0x3 ;  /* 0x000000050e077291 */ /* 0x000fe2000f8e18ff */
[----:B------:R-:W-:Y:S01]  /*3250*/  PRMT R3, RZ, 0x654, R3 ;  /* 0x00000654ff037816 */ /* 0x000fe20000000003 */
[----:B------:R-:W-:Y:S01]  /*3260*/  ULEA UR8, UR14, UR16, 0x6 ;  /* 0x000000100e087291 */ /* 0x000fe2000f8e30ff */
[----:B------:R-:W2:Y:S01]  /*3270*/  LDS.128 R4, [R4+0x150] ;  /* 0x0001500004047984 */ /* 0x000ea20000000c00 */
[----:B-1----:R-:W-:Y:S02]  /*3280*/  @P0 SHF.L.U32 R2, R8, 0x1f, RZ ;  /* 0x0000001f08020819 */ /* 0x002fe400000006ff */
[----:B------:R-:W-:Y:S01]  /*3290*/  SHF.L.U32 R0, R11, 0x1f, RZ ;  /* 0x0000001f0b007819 */ /* 0x000fe200000006ff */
[----:B------:R-:W-:Y:S01]  /*32a0*/  @!PT LDS RZ, [RZ] ;  /* 0x00000000fffff984 */ /* 0x000fe20000000800 */
[----:B------:R-:W-:Y:S01]  /*32b0*/  @!PT LDS RZ, [RZ] ;  /* 0x00000000fffff984 */ /* 0x000fe20000000800 */
[----:B------:R-:W-:Y:S01]  /*32c0*/  @!PT LDS RZ, [RZ] ;  /* 0x00000000fffff984 */ /* 0x000fe20000000800 */
[----:B------:R-:W-:Y:S01]  /*32d0*/  @!PT LDS RZ, [RZ] ;  /* 0x00000000fffff984 */ /* 0x000fe20000000800 */
[----:B------:R1:W-:Y:S06]  /*32e0*/  MEMBAR.ALL.CTA ;  /* 0x0000000000007992 */ /* 0x0003ec0000008000 */
[----:B-1----:R-:W1:Y:S02]  /*32f0*/  FENCE.VIEW.ASYNC.S ;  /* 0x00000000000073c6 */ /* 0x002e640000000000 */
[----:B-1----:R1:W-:Y:S01]  /*3300*/  SYNCS.ARRIVE.TRANS64.RED.A1T0 RZ, [R3+URZ], RZ ;  /* 0x000000ff03ff79a7 */ /* 0x0023e200081004ff */
[----:B------:R1:W3:Y:S01]  /*3310*/  @P0 SYNCS.PHASECHK.TRANS64.TRYWAIT P2, [UR6], R2 ;  /* 0x00000002ff0005a7 */ /* 0x0002e20008041106 */
[----:B--2---:R-:W-:Y:S01]  /*3320*/  LOP3.LUT P1, RZ, R6, 0x1, RZ, 0xc0, !PT ;  /* 0x0000000106ff7812 */ /* 0x004fe2000782c0ff */
[----:B------:R-:W2:Y:S02]  /*3330*/  SYNCS.PHASECHK.TRANS64.TRYWAIT P0, [UR7+0x100], R0 ;  /* 0x00010000ff0075a7 */ /* 0x000ea40008001107 */
[----:B-123--:R-:W-:Y:S10]  /*3340*/  @!P0 BRA `(.L_x_58) ;  /* 0x0000004800608947 */ /* 0x00eff40003800000 */
.L_x_144:
[----:B------:R-:W-:Y:S01]  /*3350*/  IADD3 R10, PT, PT, R10, 0x1, RZ ;  /* 0x000000010a0a7810 */ /* 0x000fe20007ffe0ff */
[----:B------:R-:W-:Y:S06]  /*3360*/  BRA.U !UP3, `(.L_x_59) ;  /* 0x000000010bc07547 */ /* 0x000fec000b800000 */
[----:B------:R-:W-:Y:S01]  /*3370*/  UPLOP3.LUT UP4, UPT, UPT, UPT, UPT, 0x40, 0x4 ;  /* 0x000000000004789c */ /* 0x000fe20003f8e870 */
[----:B------:R-:W-:Y:S01]  /*3380*/  UMOV UR12, UR9 ;  /* 0x00000009000c7c82 */ /* 0x000fe20008000000 */
[----:B------:R-:W-:Y:S01]  /*3390*/  UMOV UR11, UR4 ;  /* 0x00000004000b7c82 */ /* 0x000fe20008000000 */
[----:B------:R-:W-:-:S08]  /*33a0*/  UMOV UR17, UR13 ;  /* 0x0000000d00117c82 */ /* 0x000fd00008000000 */
.L_x_62:
[----:B------:R-:W-:Y:S02]  /*33b0*/  UIADD3 UR12, UPT, UPT, UR12, 0x1, URZ ;  /* 0x000000010c0c7890 */ /* 0x000fe4000fffe0ff */
[----:B--2---:R-:W-:Y:S02]  /*33c0*/  ULEA UR6, UR17, UR5, 0x3 ;  /* 0x0000000511067291 */ /* 0x004fe4000f8e18ff */
[----:B------:R-:W-:Y:S01]  /*33d0*/  UISETP.NE.AND UP0, UPT, UR12, URZ, UPT ;  /* 0x000000ff0c00728c */ /* 0x000fe2000bf05270 */
[----:B---3--:R-:W-:Y:S10]  /*33e0*/  @P2 BRA `(.L_x_60) ;  /* 0x00000000000c2947 */ /* 0x008ff40003800000 */
[----:B-1----:R-:W-:Y:S04]  /*33f0*/  SHF.L.U32 R2, R8, 0x1f, RZ ;  /* 0x0000001f08027819 */ /* 0x002fe800000006ff */
[----:B------:R-:W1:Y:S02]  /*3400*/  SYNCS.PHASECHK.TRANS64.TRYWAIT P0, [UR6], R2 ;  /* 0x00000002ff0075a7 */ /* 0x000e640008001106 */
[----:B-1----:R-:W-:Y:S05]  /*3410*/  @!P0 BRA `(.L_x_61) ;  /* 0x0000004800448947 */ /* 0x002fea0003800000 */
.L_x_60:
[----:B------:R-:W-:Y:S01]  /*3420*/  UISETP.NE.AND UP1, UPT, UR11, 0x1, UPT ;  /* 0x000000010b00788c */ /* 0x000fe2000bf25270 */
[----:B------:R-:W-:Y:S01]  /*3430*/  PLOP3.LUT P2, PT, PT, PT, PT, 0x80, 0x8 ;  /* 0x000000000008781c */ /* 0x000fe20003f4f070 */
[----:B------:R-:W-:Y:S02]  /*3440*/  UIADD3 UR13, UPT, UPT, UR17, 0x1, URZ ;  /* 0x00000001110d7890 */ /* 0x000fe4000fffe0ff */
[----:B------:R-:W-:Y:S02]  /*3450*/  ULEA UR28, UR17, UR15, 0x9 ;  /* 0x0000000f111c7291 */ /* 0x000fe4000f8e48ff */
[----:B------:R-:W-:Y:S01]  /*3460*/  UISETP.NE.AND UP2, UPT, UR13, 0x8, UPT ;  /* 0x000000080d00788c */ /* 0x000fe2000bf45270 */
[----:B------:R-:W-:Y:S01]  /*3470*/  PLOP3.LUT P0, PT, PT, PT, UP1, 0x80, 0x8 ;  /* 0x000000000008781c */ /* 0x000fe20003f0f018 */
[----:B------:R-:W-:Y:S02]  /*3480*/  UIADD3 UR40, UPT, UPT, UR28, 0x80, URZ ;  /* 0x000000801c287890 */ /* 0x000fe4000fffe0ff */
[----:B------:R-:W-:Y:S02]  /*3490*/  USEL UR27, URZ, 0x1, UP2 ;  /* 0x00000001ff1b7887 */ /* 0x000fe40009000000 */
[----:B------:R-:W-:Y:S02]  /*34a0*/  USEL UR13, UR13, URZ, UP2 ;  /* 0x000000ff0d0d7287 */ /* 0x000fe40009000000 */
[----:B------:R-:W-:Y:S02]  /*34b0*/  UIADD3 UR36, UPT, UPT, UR28, 0x100, URZ ;  /* 0x000001001c247890 */ /* 0x000fe4000fffe0ff */
[----:B------:R-:W-:Y:S01]  /*34c0*/  @UP1 ULEA UR26, UR13, UR5, 0x3 ;  /* 0x000000050d1a1291 */ /* 0x000fe2000f8e18ff */
[----:B------:R-:W-:Y:S01]  /*34d0*/  LOP3.LUT R8, R8, UR27, RZ, 0x3c, !PT ;  /* 0x0000001b08087c12 */ /* 0x000fe2000f8e3cff */
[----:B------:R-:W-:Y:S02]  /*34e0*/  UIADD3 UR32, UPT, UPT, UR28, 0x180, URZ ;  /* 0x000001801c207890 */ /* 0x000fe4000fffe0ff */
[----:B------:R-:W-:Y:S01]  /*34f0*/  UIADD3 UR6, UPT, UPT, UR6, 0x40, URZ ;  /* 0x0000004006067890 */ /* 0x000fe2000fffe0ff */
[----:B-1----:R-:W-:Y:S01]  /*3500*/  @P0 SHF.L.U32 R0, R8, 0x1f, RZ ;  /* 0x0000001f08000819 */ /* 0x002fe200000006ff */
[----:B------:R-:W-:Y:S01]  /*3510*/  UIADD3 UR11, UPT, UPT, UR11, -0x1, URZ ;  /* 0xffffffff0b0b7890 */ /* 0x000fe2000fffe0ff */
[----:B------:R-:W-:Y:S02]  /*3520*/  UMOV UR29, 0x40004040 ;  /* 0x40004040001d7882 */ /* 0x000fe40000000000 */
[----:B------:R2:W3:Y:S01]  /*3530*/  @P0 SYNCS.PHASECHK.TRANS64.TRYWAIT P2, [UR26], R0 ;  /* 0x00000000ff0005a7 */ /* 0x0004e2000804111a */
[----:B------:R-:W-:Y:S01]  /*3540*/  ULEA UR26, UR17, UR10, 0xa ;  /* 0x0000000a111a7291 */ /* 0x000fe2000f8e50ff */
[----:B------:R-:W-:Y:S01]  /*3550*/  UMOV UR27, 0x40004040 ;  /* 0x40004040001b7882 */ /* 0x000fe20000000000 */
[----:B------:R-:W-:Y:S02]  /*3560*/  UMOV UR41, 0x40004040 ;  /* 0x4000404000297882 */ /* 0x000fe40000000000 */
[----:B------:R-:W-:Y:S02]  /*3570*/  UIADD3 UR38, UPT, UPT, UR26, 0x2, URZ ;  /* 0x000000021a267890 */ /* 0x000fe4000fffe0ff */
[----:B------:R-:W-:Y:S02]  /*3580*/  UIADD3 UR34, UPT, UPT, UR26, 0x4, URZ ;  /* 0x000000041a227890 */ /* 0x000fe4000fffe0ff */
[----:B------:R-:W-:Y:S01]  /*3590*/  UIADD3 UR30, UPT, UPT, UR26, 0x6, URZ ;  /* 0x000000061a1e7890 */ /* 0x000fe2000fffe0ff */
[----:B------:R2:W-:Y:S01]  /*35a0*/  UTCHMMA gdesc[UR26], gdesc[UR28], tmem[UR8], tmem[UR24], idesc[UR25], UP4 ;  /* 0x00ff181c1a0075ea */ /* 0x0005e2000a000008 */
[----:B------:R-:W-:Y:S01]  /*35b0*/  UPLOP3.LUT UP4, UPT, UPT, UPT, UPT, 0x80, 0x8 ;  /* 0x000000000008789c */ /* 0x000fe20003f8f070 */
[----:B------:R-:W-:Y:S01]  /*35c0*/  UMOV UR39, 0x40004040 ;  /* 0x4000404000277882 */ /* 0x000fe20000000000 */
[----:B------:R-:W-:Y:S01]  /*35d0*/  UMOV UR37, 0x40004040 ;  /* 0x4000404000257882 */ /* 0x000fe20000000000 */
[----:B------:R2:W-:Y:S01]  /*35e0*/  UTCHMMA gdesc[UR38], gdesc[UR40], tmem[UR8], tmem[UR22], idesc[UR23], UPT ;  /* 0x00ff1628260075ea */ /* 0x0005e2000b800008 */
[----:B------:R-:W-:Y:S01]  /*35f0*/  UMOV UR35, 0x40004040 ;  /* 0x4000404000237882 */ /* 0x000fe20000000000 */
[----:B------:R-:W-:Y:S01]  /*3600*/  UMOV UR33, 0x40004040 ;  /* 0x4000404000217882 */ /* 0x000fe20000000000 */
[----:B------:R-:W-:Y:S01]  /*3610*/  UMOV UR31, 0x40004040 ;  /* 0x40004040001f7882 */ /* 0x000fe20000000000 */
[----:B------:R2:W-:Y:S01]  /*3620*/  UTCHMMA gdesc[UR34], gdesc[UR36], tmem[UR8], tmem[UR20], idesc[UR21], UPT ;  /* 0x00ff1424220075ea */ /* 0x0005e2000b800008 */
[----:B------:R2:W-:Y:S01]  /*3630*/  UTCHMMA gdesc[UR30], gdesc[UR32], tmem[UR8], tmem[UR18], idesc[UR19], UPT ;  /* 0x00ff12201e0075ea */ /* 0x0005e2000b800008 */
[----:B------:R2:W-:Y:S01]  /*3640*/  UTCBAR [UR6], URZ ;  /* 0x000000ff060073e9 */ /* 0x0005e200080000ff */
[----:B------:R-:W-:Y:S01]  /*3650*/  UMOV UR17, UR13 ;  /* 0x0000000d00117c82 */ /* 0x000fe20008000000 */
[----:B------:R-:W-:Y:S05]  /*3660*/  BRA.U UP0, `(.L_x_62) ;  /* 0xfffffffd00507547 */ /* 0x000fea000b83ffff */
.L_x_59:
[----:B------:R-:W-:Y:S01]  /*3670*/  UIADD3 UR14, UPT, UPT, UR14, 0x1, URZ ;  /* 0x000000010e0e7890 */ /* 0x000fe2000fffe0ff */
[C---:B------:R-:W-:Y:S01]  /*3680*/  ISETP.NE.AND P0, PT, R10.reuse, 0x2, PT ;  /* 0x000000020a00780c */ /* 0x040fe20003f05270 */
[----:B------:R-:W-:Y:S02]  /*3690*/  UIADD3 UR7, UPT, UPT, UR7, 0xe0, URZ ;  /* 0x000000e007077890 */ /* 0x000fe4000fffe0ff */
[----:B------:R-:W-:Y:S01]  /*36a0*/  UISETP.NE.AND UP0, UPT, UR14, 0x4, UPT ;  /* 0x000000040e00788c */ /* 0x000fe2000bf05270 */
[----:B-12---:R-:W-:Y:S02]  /*36b0*/  SEL R0, RZ, 0x1, P0 ;  /* 0x00000001ff007807 */ /* 0x006fe40000000000 */
[----:B------:R-:W-:Y:S01]  /*36c0*/  SEL R10, R10, RZ, P0 ;  /* 0x000000ff0a0a7207 */ /* 0x000fe20000000000 */
[----:B------:R-:W-:Y:S01]  /*36d0*/  USEL UR6, URZ, 0x1, UP0 ;  /* 0x00000001ff067887 */ /* 0x000fe20008000000 */
[----:B------:R-:W-:Y:S01]  /*36e0*/  LOP3.LUT R9, R9, R0, RZ, 0x3c, !PT ;  /* 0x0000000009097212 */ /* 0x000fe200078e3cff */
[----:B------:R-:W-:Y:S01]  /*36f0*/  USEL UR14, UR14, URZ, UP0 ;  /* 0x000000ff0e0e7287 */ /* 0x000fe20008000000 */
[----:B------:R1:W-:Y:S03]  /*3700*/  UTCBAR [UR7], URZ ;  /* 0x000000ff070073e9 */ /* 0x0003e600080000ff */
[----:B------:R-:W-:Y:S01]  /*3710*/  LOP3.LUT R11, R11, UR6, RZ, 0x3c, !PT ;  /* 0x000000060b0b7c12 */ /* 0x000fe2000f8e3cff */
[----:B------:R-:W-:Y:S07]  /*3720*/  @P1 BRA `(.L_x_63) ;  /* 0xfffffff800a01947 */ /* 0x000fee000383ffff */
[----:B------:R-:W2:Y:S01]  /*3730*/  S2UR UR4, SR_CgaCtaId ;  /* 0x00000000000479c3 */ /* 0x000ea20000008800 */
[----:B------:R-:W-:Y:S01]  /*3740*/  ELECT P0, URZ, PT ;  /* 0x0000000000ff782f */ /* 0x000fe20003800000 */
[----:B------:R-:W-:Y:S01]  /*3750*/  IMAD.MOV.U32 R0, RZ, RZ, 0x1 ;  /* 0x00000001ff007424 */ /* 0x000fe200078e00ff */
[----:B------:R-:W-:Y:S01]  /*3760*/  UIADD3 UR5, UPT, UPT, UR5, 0x100, URZ ;  /* 0x0000010005057890 */ /* 0x000fe2000fffe0ff */
[----:B------:R-:W-:Y:S01]  /*3770*/  SHF.L.U32 R2, R11, 0x1f, RZ ;  /* 0x0000001f0b027819 */ /* 0x000fe200000006ff */
[----:B------:R-:W-:-:S03]  /*3780*/  UMOV UR6, 0x40 ;  /* 0x0000004000067882 */ /* 0x000fc60000000000 */
[----:B------:R-:W-:Y:S01]  /*3790*/  UVIRTCOUNT.DEALLOC.SMPOOL 0x80 ;  /* 0x000000800000784c */ /* 0x000fe20000000000 */
[----:B--2---:R-:W-:Y:S02]  /*37a0*/  ULEA UR4, UR4, UR6, 0x18 ;  /* 0x0000000604047291 */ /* 0x004fe4000f8ec0ff */
[----:B------:R-:W-:-:S07]  /*37b0*/  ULEA UR6, UR14, UR5, 0x3 ;  /* 0x000000050e067291 */ /* 0x000fce000f8e18ff */
[----:B------:R2:W-:Y:S02]  /*37c0*/  @P0 STS.U8 [UR4+0x1c], R0 ;  /* 0x00001c00ff000988 */ /* 0x0005e40008000004 */
[----:B------:R-:W4:Y:S02]  /*37d0*/  SYNCS.PHASECHK.TRANS64.TRYWAIT P0, [UR6], R2 ;  /* 0x00000002ff0075a7 */ /* 0x000f240008001106 */
[----:B--2-4-:R-:W-:Y:S05]  /*37e0*/  @!P0 BRA `(.L_x_64) ;  /* 0x0000004400688947 */ /* 0x014fea0003800000 */
.L_x_147:
[----:B-1----:R-:W-:-:S04]  /*37f0*/  UIADD3 UR7, UPT, UPT, UR14, 0x1, URZ ;  /* 0x000000010e077890 */ /* 0x002fc8000fffe0ff */
[----:B------:R-:W-:-:S04]  /*3800*/  UISETP.NE.AND UP0, UPT, UR7, 0x4, UPT ;  /* 0x000000040700788c */ /* 0x000fc8000bf05270 */
[----:B------:R-:W-:Y:S02]  /*3810*/  USEL UR8, URZ, 0x1, UP0 ;  /* 0x00000001ff087887 */ /* 0x000fe40008000000 */
[----:B------:R-:W-:-:S04]  /*3820*/  USEL UR7, UR7, URZ, UP0 ;  /* 0x000000ff07077287 */ /* 0x000fc80008000000 */
[----:B------:R-:W-:Y:S01]  /*3830*/  ULEA UR6, UR7, UR5, 0x3 ;  /* 0x0000000507067291 */ /* 0x000fe2000f8e18ff */
[----:B--2---:R-:W-:-:S04]  /*3840*/  LOP3.LUT R2, R11, UR8, RZ, 0x3c, !PT ;  /* 0x000000080b027c12 */ /* 0x004fc8000f8e3cff */
[----:B------:R-:W-:-:S04]  /*3850*/  SHF.L.U32 R3, R2, 0x1f, RZ ;  /* 0x0000001f02037819 */ /* 0x000fc800000006ff */
[----:B------:R-:W1:Y:S02]  /*3860*/  SYNCS.PHASECHK.TRANS64.TRYWAIT P0, [UR6], R3 ;  /* 0x00000003ff0075a7 */ /* 0x000e640008001106 */
[----:B-1----:R-:W-:Y:S05]  /*3870*/  @!P0 BRA `(.L_x_65) ;  /* 0x00000044005c8947 */ /* 0x002fea0003800000 */
.L_x_149:
        /* <DEDUP_REMOVED lines=9> */
.L_x_151:
[----:B------:R-:W-:-:S04]  /*3910*/  UIADD3 UR7, UPT, UPT, UR7, 0x1, URZ ;  /* 0x0000000107077890 */ /* 0x000fc8000fffe0ff */
[----:B------:R-:W-:-:S04]  /*3920*/  UISETP.NE.AND UP0, UPT, UR7, 0x4, UPT ;  /* 0x000000040700788c */ /* 0x000fc8000bf05270 */
[----:B------:R-:W-:Y:S02]  /*3930*/  USEL UR6, URZ, 0x1, UP0 ;  /* 0x00000001ff067887 */ /* 0x000fe40008000000 */
[----:B------:R-:W-:-:S04]  /*3940*/  USEL UR7, UR7, URZ, UP0 ;  /* 0x000000ff07077287 */ /* 0x000fc80008000000 */
[----:B------:R-:W-:Y:S01]  /*3950*/  ULEA UR7, UR7, UR5, 0x3 ;  /* 0x0000000507077291 */ /* 0x000fe2000f8e18ff */
[----:B------:R-:W-:-:S04]  /*3960*/  LOP3.LUT R2, R2, UR6, RZ, 0x3c, !PT ;  /* 0x0000000602027c12 */ /* 0x000fc8000f8e3cff */
[----:B------:R-:W-:-:S04]  /*3970*/  SHF.L.U32 R2, R2, 0x1f, RZ ;  /* 0x0000001f02027819 */ /* 0x000fc800000006ff */
[----:B------:R-:W2:Y:S02]  /*3980*/  SYNCS.PHASECHK.TRANS64.TRYWAIT P0, [UR7], R2 ;  /* 0x00000002ff0075a7 */ /* 0x000ea40008001107 */
[----:B--2---:R-:W-:Y:S05]  /*3990*/  @!P0 BRA `(.L_x_67) ;  /* 0x0000004400448947 */ /* 0x004fea0003800000 */
.L_x_153:
[----:B------:R-:W-:Y:S01]  /*39a0*/  NOP ;  /* 0x0000000000007918 */ /* 0x000fe20000000000 */
[----:B-1----:R-:W1:Y:S01]  /*39b0*/  LDS R0, [UR4+0x14] ;  /* 0x00001404ff007984 */ /* 0x002e620008000800 */
[----:B------:R-:W-:Y:S01]  /*39c0*/  ULOP3.LUT UR6, UR16, 0xffff, URZ, 0xc0, !UPT ;  /* 0x0000ffff10067892 */ /* 0x000fe2000f8ec0ff */
[----:B------:R-:W-:Y:S01]  /*39d0*/  UMOV UR8, 0xffff ;  /* 0x0000ffff00087882 */ /* 0x000fe20000000000 */
[----:B------:R-:W-:Y:S02]  /*39e0*/  UMOV UR5, 0x1 ;  /* 0x0000000100057882 */ /* 0x000fe40000000000 */
[----:B------:R-:W-:-:S04]  /*39f0*/  USHF.R.U32.HI UR6, URZ, 0x5, UR6 ;  /* 0x00000005ff067899 */ /* 0x000fc80008011606 */
[----:B------:R-:W-:Y:S02]  /*3a00*/  USHF.L.U32 UR8, UR8, UR6, URZ ;  /* 0x0000000608087299 */ /* 0x000fe400080006ff */
[----:B------:R-:W-:-:S04]  /*3a10*/  USHF.L.U32 UR5, UR5, UR6, URZ ;  /* 0x0000000605057299 */ /* 0x000fc800080006ff */
[----:B-1----:R-:W-:-:S04]  /*3a20*/  LOP3.LUT R0, R0, UR8, RZ, 0xc0, !PT ;  /* 0x0000000800007c12 */ /* 0x002fc8000f8ec0ff */
[----:B------:R-:W-:-:S13]  /*3a30*/  ISETP.NE.AND P0, PT, R0, UR8, PT ;  /* 0x0000000800007c0c */ /* 0x000fda000bf05270 */
[----:B------:R-:W-:Y:S05]  /*3a40*/  @P0 BRA `(.L_x_68) ;  /* 0x0000000000580947 */ /* 0x000fea0003800000 */
[----:B------:R-:W1:Y:S02]  /*3a50*/  LDS R0, [UR4+0x18] ;  /* 0x00001804ff007984 */ /* 0x000e640008000800 */
[----:B-1----:R-:W-:-:S04]  /*3a60*/  LOP3.LUT R0, R0, UR5, RZ, 0xc0, !PT ;  /* 0x0000000500007c12 */ /* 0x002fc8000f8ec0ff */
[----:B------:R-:W-:-:S13]  /*3a70*/  ISETP.NE.AND P0, PT, R0, UR5, PT ;  /* 0x0000000500007c0c */ /* 0x000fda000bf05270 */
[----:B------:R-:W-:Y:S05]  /*3a80*/  @P0 BRA `(.L_x_69) ;  /* 0x00000000003c0947 */ /* 0x000fea0003800000 */
[----:B------:R-:W1:Y:S01]  /*3a90*/  S2R R2, SR_LANEID ;  /* 0x0000000000027919 */ /* 0x000e620000000000 */
[----:B------:R-:W-:Y:S01]  /*3aa0*/  ULOP3.LUT UR8, URZ, UR8, URZ, 0x33, !UPT ;  /* 0x00000008ff087292 */ /* 0x000fe2000f8e33ff */
[----:B------:R-:W-:Y:S02]  /*3ab0*/  VOTEU.ANY UR7, UPT, PT ;  /* 0x0000000000077886 */ /* 0x000fe400038e0100 */
[----:B------:R-:W-:-:S03]  /*3ac0*/  UFLO.U32 UR7, UR7 ;  /* 0x00000007000772bd */ /* 0x000fc600080e0000 */
[----:B------:R-:W-:-:S04]  /*3ad0*/  IMAD.U32 R0, RZ, RZ, UR8 ;  /* 0x00000008ff007e24 */ /* 0x000fc8000f8e00ff */
[----:B------:R2:W4:Y:S02]  /*3ae0*/  REDUX UR6, R0 ;  /* 0x00000000000673c4 */ /* 0x0005240000000000 */
[----:B------:R1:W-:Y:S02]  /*3af0*/  UTCATOMSWS.AND URZ, UR8 ;  /* 0x0000000800ff79e3 */ /* 0x0003e40008000000 */
[----:B-1----:R-:W-:Y:S02]  /*3b00*/  ISETP.EQ.U32.AND P0, PT, R2, UR7, PT ;  /* 0x0000000702007c0c */ /* 0x002fe4000bf02070 */
[----:B--2---:R-:W-:Y:S02]  /*3b10*/  LOP3.LUT R0, RZ, UR5, RZ, 0x33, !PT ;  /* 0x00000005ff007c12 */ /* 0x004fe4000f8e33ff */
[----:B----4-:R-:W-:Y:S02]  /*3b20*/  MOV R2, UR6 ;  /* 0x0000000600027c02 */ /* 0x010fe40008000f00 */
[----:B------:R-:W1:Y:S07]  /*3b30*/  REDUX UR5, R0 ;  /* 0x00000000000573c4 */ /* 0x000e6e0000000000 */
[----:B------:R2:W-:Y:S01]  /*3b40*/  @P0 ATOMS.AND RZ, [UR4+0x14], R2 ;  /* 0x00001402ffff098c */ /* 0x0005e2000a800004 */
[----:B-1----:R-:W-:-:S05]  /*3b50*/  IMAD.U32 R0, RZ, RZ, UR5 ;  /* 0x00000005ff007e24 */ /* 0x002fca000f8e00ff */
[----:B------:R2:W-:Y:S01]  /*3b60*/  @P0 ATOMS.AND RZ, [UR4+0x18], R0 ;  /* 0x00001800ffff098c */ /* 0x0005e2000a800004 */
[----:B------:R-:W-:Y:S05]  /*3b70*/  BRA `(.L_x_70) ;  /* 0x0000000000147947 */ /* 0x000fea0003800000 */
.L_x_69:
[----:B------:R-:W-:Y:S02]  /*3b80*/  MOV R2, 0x3ba0 ;  /* 0x00003ba000027802 */ /* 0x000fe40000000f00 */
[----:B---3-5:R-:W-:Y:S05]  /*3b90*/  CALL.REL.NOINC `($__internal_0_$__cuda_sm10x_tcgen05_guardrail_trap_col_being_dealloced_not_returned_by_alloc) ;  /* 0x0000004400b87944 */ /* 0x028fea0003c00000 */
[----:B------:R-:W-:Y:S05]  /*3ba0*/  BRA `(.L_x_70) ;  /* 0x0000000000087947 */ /* 0x000fea0003800000 */
.L_x_68:
[----:B------:R-:W-:Y:S02]  /*3bb0*/  MOV R2, 0x3bd0 ;  /* 0x00003bd000027802 */ /* 0x000fe40000000f00 */
[----:B---3-5:R-:W-:Y:S05]  /*3bc0*/  CALL.REL.NOINC `($__internal_2_$__cuda_sm10x_tcgen05_guardrail_trap_unallocated_columns_being_dealloced) ;  /* 0x0000004400c47944 */ /* 0x028fea0003c00000 */
.L_x_70:
[----:B------:R-:W-:Y:S01]  /*3bd0*/  NOP ;  /* 0x0000000000007918 */ /* 0x000fe20000000000 */
[----:B------:R-:W-:Y:S05]  /*3be0*/  EXIT ;  /* 0x000000000000794d */ /* 0x000fea0003800000 */
.L_x_52:
[----:B------:R-:W-:-:S09]  /*3bf0*/  UISETP.NE.OR UP2, UPT, UR8, 0x3, !UP2 ;  /* 0x000000030800788c */ /* 0x000fd2000d745670 */
[----:B------:R-:W-:Y:S05]  /*3c00*/  BRA.U UP2, `(.L_x_71) ;  /* 0x0000000d02b07547 */ /* 0x000fea000b800000 */
[----:B------:R-:W1:Y:S01]  /*3c10*/  LDC R0, c[0x0][0xb30] ;  /* 0x0002cc00ff007b82 */ /* 0x000e620000000800 */
[----:B------:R-:W2:Y:S01]  /*3c20*/  LDCU.64 UR8, c[0x0][0x888] ;  /* 0x00011100ff0877ac */ /* 0x000ea20008000a00 */
[----:B------:R-:W-:Y:S02]  /*3c30*/  HFMA2 R27, -RZ, RZ, 0, 0 ;  /* 0x00000000ff1b7431 */ /* 0x000fe400000001ff */
[----:B------:R-:W-:Y:S01]  /*3c40*/  IMAD.MOV.U32 R29, RZ, RZ, 0x1 ;  /* 0x00000001ff1d7424 */ /* 0x000fe200078e00ff */
[----:B------:R-:W-:Y:S01]  /*3c50*/  MOV R25, 0x2000 ;  /* 0x0000200000197802 */ /* 0x000fe20000000f00 */
[----:B------:R-:W4:Y:S01]  /*3c60*/  LDCU.64 UR4, c[0x0][0x890] ;  /* 0x00011200ff0477ac */ /* 0x000f220008000a00 */
[----:B------:R-:W-:Y:S01]  /*3c70*/  IMAD.MOV.U32 R28, RZ, RZ, RZ ;  /* 0x000000ffff1c7224 */ /* 0x000fe200078e00ff */
[----:B------:R-:W3:Y:S01]  /*3c80*/  LDC R24, c[0x0][0x370] ;  /* 0x0000dc00ff187b82 */ /* 0x000ee20000000800 */
[----:B------:R-:W-:Y:S01]  /*3c90*/  UMOV UR7, 0x400 ;  /* 0x0000040000077882 */ /* 0x000fe20000000000 */
[----:B------:R-:W-:-:S02]  /*3ca0*/  UPLOP3.LUT UP1, UPT, UPT, UPT, UPT, 0x40, 0x4 ;  /* 0x000000000004789c */ /* 0x000fc40003f2e870 */
[----:B------:R-:W-:Y:S01]  /*3cb0*/  ULEA UR7, UR37, UR7, 0x18 ;  /* 0x0000000725077291 */ /* 0x000fe2000f8ec0ff */
[----:B------:R-:W-:-:S03]  /*3cc0*/  UMOV UR13, URZ ;  /* 0x000000ff000d7c82 */ /* 0x000fc60008000000 */
[----:B------:R-:W3:Y:S01]  /*3cd0*/  LDC R3, c[0x0][0xb0c] ;  /* 0x0002c300ff037b82 */ /* 0x000ee20000000800 */
[----:B--2---:R-:W-:Y:S02]  /*3ce0*/  UISETP.NE.U32.AND UP3, UPT, UR8, URZ, UPT ;  /* 0x000000ff0800728c */ /* 0x004fe4000bf65070 */
[----:B----4-:R-:W-:-:S05]  /*3cf0*/  UISETP.NE.U32.AND UP4, UPT, UR4, URZ, UPT ;  /* 0x000000ff0400728c */ /* 0x010fca000bf85070 */
[----:B------:R-:W2:Y:S01]  /*3d00*/  LDC R18, c[0x0][0xb20] ;  /* 0x0002c800ff127b82 */ /* 0x000ea20000000800 */
[----:B-1----:R-:W-:Y:S01]  /*3d10*/  ISETP.NE.AND P1, PT, R0, 0x1, PT ;  /* 0x000000010000780c */ /* 0x002fe20003f25270 */
[----:B------:R-:W-:Y:S02]  /*3d20*/  UISETP.NE.AND.EX UP3, UPT, UR9, URZ, UPT, UP3 ;  /* 0x000000ff0900728c */ /* 0x000fe4000bf65330 */
[----:B------:R-:W-:-:S04]  /*3d30*/  UISETP.NE.AND.EX UP4, UPT, UR5, URZ, UPT, UP4 ;  /* 0x000000ff0500728c */ /* 0x000fc8000bf85340 */
[----:B------:R-:W1:Y:S08]  /*3d40*/  LDC.64 R30, c[0x0][0x348] ;  /* 0x0000d200ff1e7b82 */ /* 0x000e700000000a00 */
[----:B------:R-:W4:Y:S08]  /*3d50*/  LDC.64 R16, c[0x0][0xb10] ;  /* 0x0002c400ff107b82 */ /* 0x000f300000000a00 */
[----:B------:R-:W1:Y:S08]  /*3d60*/  LDC.64 R6, c[0x0][0xb18] ;  /* 0x0002c600ff067b82 */ /* 0x000e700000000a00 */
[----:B------:R-:W1:Y:S08]  /*3d70*/  LDC.64 R4, c[0x0][0xb28] ;  /* 0x0002ca00ff047b82 */ /* 0x000e700000000a00 */
[----:B--23--:R-:W1:Y:S02]  /*3d80*/  LDC R19, c[0x0][0x374] ;  /* 0x0000dd00ff137b82 */ /* 0x00ce640000000800 */
.L_x_80:
[C---:B------:R-:W-:Y:S02]  /*3d90*/  LEA R0, R28.reuse, UR7, 0x3 ;  /* 0x000000071c007c11 */ /* 0x040fe4000f8e18ff */
[----:B------:R-:W-:Y:S02]  /*3da0*/  SHF.L.U32 R2, R27, 0x1f, RZ ;  /* 0x0000001f1b027819 */ /* 0x000fe400000006ff */
[----:B------:R-:W-:Y:S02]  /*3db0*/  LEA R20, R28, UR7, 0x4 ;  /* 0x000000071c147c11 */ /* 0x000fe4000f8e20ff */
[----:B--2---:R-:W2:Y:S02]  /*3dc0*/  SYNCS.PHASECHK.TRANS64.TRYWAIT P0, [R0+URZ+0xc0], R2 ;  /* 0x0000c002000075a7 */ /* 0x004ea400080011ff */
[----:B--2---:R-:W-:Y:S05]  /*3dd0*/  @!P0 BRA `(.L_x_72) ;  /* 0x00000040004c8947 */ /* 0x004fea0003800000 */
.L_x_154:
[----:B------:R-:W-:Y:S01]  /*3de0*/  ISETP.GE.AND P0, PT, R40, 0x1, PT ;  /* 0x000000012800780c */ /* 0x000fe20003f06270 */
[----:B------:R-:W3:Y:S01]  /*3df0*/  LDS.128 R20, [R20+0x150] ;  /* 0x0001500014147984 */ /* 0x000ee20000000c00 */
[----:B--2---:R-:W-:Y:S01]  /*3e00*/  VIADD R0, R0, 0xd0 ;  /* 0x000000d000007836 */ /* 0x004fe20000000000 */
[----:B------:R-:W-:Y:S01]  /*3e10*/  @!PT LDS RZ, [RZ] ;  /* 0x00000000fffff984 */ /* 0x000fe20000000800 */
[----:B------:R-:W-:Y:S01]  /*3e20*/  @!PT LDS RZ, [RZ] ;  /* 0x00000000fffff984 */ /* 0x000fe20000000800 */
[----:B------:R-:W-:Y:S01]  /*3e30*/  @!PT LDS RZ, [RZ] ;  /* 0x00000000fffff984 */ /* 0x000fe20000000800 */
[----:B------:R-:W-:Y:S01]  /*3e40*/  @!PT LDS RZ, [RZ] ;  /* 0x00000000fffff984 */ /* 0x000fe20000000800 */
[----:B------:R2:W-:Y:S06]  /*3e50*/  MEMBAR.ALL.CTA ;  /* 0x0000000000007992 */ /* 0x0005ec0000008000 */
[----:B--2---:R-:W2:Y:S01]  /*3e60*/  FENCE.VIEW.ASYNC.S ;  /* 0x00000000000073c6 */ /* 0x004ea20000000000 */
[----:B------:R-:W-:Y:S04]  /*3e70*/  PRMT R0, RZ, 0x654, R0 ;  /* 0x00000654ff007816 */ /* 0x000fe80000000000 */
[----:B--2---:R2:W-:Y:S01]  /*3e80*/  SYNCS.ARRIVE.TRANS64.RED.A1T0 RZ, [R0+URZ], RZ ;  /* 0x000000ff00ff79a7 */ /* 0x0045e200081004ff */
[----:B---3--:R-:W-:Y:S11]  /*3e90*/  LOP3.LUT P3, RZ, R22, 0x1, RZ, 0xc0, !PT ;  /* 0x0000000116ff7812 */ /* 0x008ff6000786c0ff */
[----:B------:R-:W-:Y:S02]  /*3ea0*/  @!UPT UIADD3 URZ, UPT, UPT, URZ, URZ, URZ ;  /* 0x000000fffffff290 */ /* 0x000fe4000fffe0ff */
[----:B------:R-:W-:Y:S02]  /*3eb0*/  @P3 MOV R11, R20 ;  /* 0x00000014000b3202 */ /* 0x000fe40000000f00 */
[----:B------:R-:W-:Y:S01]  /*3ec0*/  @P3 LOP3.LUT R10, R21, 0xffff, RZ, 0xc0, !PT ;  /* 0x0000ffff150a3812 */ /* 0x000fe200078ec0ff */
[----:B--2---:R-:W-:Y:S06]  /*3ed0*/  @!P0 BRA `(.L_x_73) ;  /* 0x0000000000a48947 */ /* 0x004fec0003800000 */
[-C--:B-1----:R-:W-:Y:S01]  /*3ee0*/  IMAD.HI.U32 R0, R19, R7.reuse, RZ ;  /* 0x0000000713007227 */ /* 0x082fe200078e00ff */
[----:B------:R-:W-:Y:S02]  /*3ef0*/  ISETP.NE.AND P0, PT, R6, 0x1, PT ;  /* 0x000000010600780c */ /* 0x000fe40003f05270 */
[----:B------:R-:W-:Y:S01]  /*3f00*/  ISETP.NE.AND P2, PT, R40, 0x1, PT ;  /* 0x000000012800780c */ /* 0x000fe20003f45270 */
[----:B----4-:R-:W-:Y:S01]  /*3f10*/  IMAD.HI.U32 R9, R24, R16, RZ ;  /* 0x0000001018097227 */ /* 0x010fe200078e00ff */
[----:B------:R-:W-:Y:S02]  /*3f20*/  SHF.R.U32.HI R0, RZ, R18, R0 ;  /* 0x00000012ff007219 */ /* 0x000fe40000011600 */
[----:B------:R-:W-:Y:S01]  /*3f30*/  ISETP.NE.AND P4, PT, R3, 0x1, PT ;  /* 0x000000010300780c */ /* 0x000fe20003f85270 */
[----:B------:R-:W-:Y:S01]  /*3f40*/  IMAD.HI.U32 R13, R10, R7, RZ ;  /* 0x000000070a0d7227 */ /* 0x000fe200078e00ff */
[----:B------:R-:W-:Y:S02]  /*3f50*/  SHF.R.U32.HI R9, RZ, R17, R9 ;  /* 0x00000011ff097219 */ /* 0x000fe40000011609 */
[----:B------:R-:W-:Y:S01]  /*3f60*/  SEL R0, R19, R0, !P0 ;  /* 0x0000000013007207 */ /* 0x000fe20004000000 */
[----:B------:R-:W-:Y:S01]  /*3f70*/  IMAD.HI.U32 R12, R11, R16, RZ ;  /* 0x000000100b0c7227 */ /* 0x000fe200078e00ff */
[----:B------:R-:W-:Y:S03]  /*3f80*/  SEL R9, R24, R9, !P4 ;  /* 0x0000000918097207 */ /* 0x000fe60006000000 */
[-C--:B------:R-:W-:Y:S01]  /*3f90*/  IMAD.HI.U32 R8, R0, R4.reuse, RZ ;  /* 0x0000000400087227 */ /* 0x080fe200078e00ff */
[----:B------:R-:W-:Y:S03]  /*3fa0*/  SHF.R.U32.HI R12, RZ, R17, R12 ;  /* 0x00000011ff0c7219 */ /* 0x000fe6000001160c */
[----:B------:R-:W-:Y:S01]  /*3fb0*/  IMAD.HI.U32 R2, R9, R4, RZ ;  /* 0x0000000409027227 */ /* 0x000fe200078e00ff */
[-C--:B------:R-:W-:Y:S02]  /*3fc0*/  @P2 SHF.R.U32.HI R0, RZ, R5.reuse, R8 ;  /* 0x00000005ff002219 */ /* 0x080fe40000011608 */
[----:B------:R-:W-:Y:S02]  /*3fd0*/  SHF.R.U32.HI R8, RZ, R18, R13 ;  /* 0x00000012ff087219 */ /* 0x000fe4000001160d */
[----:B------:R-:W-:Y:S01]  /*3fe0*/  @P2 SHF.R.U32.HI R9, RZ, R5, R2 ;  /* 0x00000005ff092219 */ /* 0x000fe20000011602 */
[----:B------:R-:W-:Y:S01]  /*3ff0*/  IMAD R0, R40, R0, RZ ;  /* 0x0000000028007224 */ /* 0x000fe200078e02ff */
[----:B------:R-:W-:Y:S02]  /*4000*/  SEL R8, R10, R8, !P0 ;  /* 0x000000080a087207 */ /* 0x000fe40004000000 */
[----:B------:R-:W-:Y:S01]  /*4010*/  SEL R2, R11, R12, !P4 ;  /* 0x0000000c0b027207 */ /* 0x000fe20006000000 */
[----:B------:R-:W-:Y:S01]  /*4020*/  IMAD R12, R40, R9, RZ ;  /* 0x00000009280c7224 */ /* 0x000fe200078e02ff */
[C---:B------:R-:W-:Y:S01]  /*4030*/  ISETP.GE.AND P0, PT, R8.reuse, R0, PT ;  /* 0x000000000800720c */ /* 0x040fe20003f06270 */
[----:B------:R-:W-:Y:S03]  /*4040*/  IMAD.HI.U32 R0, R8, R4, RZ ;  /* 0x0000000408007227 */ /* 0x000fe600078e00ff */
[----:B------:R-:W-:Y:S02]  /*4050*/  ISETP.GE.OR P0, PT, R2, R12, P0 ;  /* 0x0000000c0200720c */ /* 0x000fe40000706670 */
[-C--:B------:R-:W-:Y:S04]  /*4060*/  SHF.R.U32.HI R0, RZ, R5.reuse, R0 ;  /* 0x00000005ff007219 */ /* 0x080fe80000011600 */
[----:B------:R-:W-:Y:S05]  /*4070*/  SEL R13, R8, R0, !P2 ;  /* 0x00000000080d7207 */ /* 0x000fea0005000000 */
[----:B------:R-:W-:Y:S02]  /*4080*/  IMAD.MOV R12, RZ, RZ, -R13 ;  /* 0x000000ffff0c7224 */ /* 0x000fe400078e0a0d */
[----:B------:R-:W-:Y:S04]  /*4090*/  @!P0 IMAD.HI.U32 R0, R2, R4, RZ ;  /* 0x0000000402008227 */ /* 0x000fe800078e00ff */
[----:B------:R-:W-:Y:S01]  /*40a0*/  IMAD R12, R40, R12, R8 ;  /* 0x0000000c280c7224 */ /* 0x000fe200078e0208 */
[----:B------:R-:W-:Y:S04]  /*40b0*/  @!P0 SHF.R.U32.HI R0, RZ, R5, R0 ;  /* 0x00000005ff008219 */ /* 0x000fe80000011600 */
[----:B------:R-:W-:Y:S04]  /*40c0*/  @!P0 SEL R0, R2, R0, !P2 ;  /* 0x0000000002008207 */ /* 0x000fe80005000000 */
[----:B------:R-:W-:Y:S01]  /*40d0*/  @!P0 IADD3 R13, PT, PT, R13, -R0, RZ ;  /* 0x800000000d0d8210 */ /* 0x000fe20007ffe0ff */
[----:B------:R-:W-:Y:S01]  /*40e0*/  @!P0 IMAD R0, R9, R12, R0 ;  /* 0x0000000c09008224 */ /* 0x000fe200078e0200 */
[----:B------:R-:W-:Y:S01]  /*40f0*/  IADD3 R9, PT, PT, -R8, RZ, RZ ;  /* 0x000000ff08097210 */ /* 0x000fe20007ffe1ff */
[--C-:B------:R-:W-:Y:S02]  /*4100*/  IMAD.MOV R12, RZ, RZ, -R2.reuse ;  /* 0x000000ffff0c7224 */ /* 0x100fe400078e0a02 */
[----:B------:R-:W-:Y:S02]  /*4110*/  @!P0 IMAD R8, R13, R40, R2 ;  /* 0x000000280d088224 */ /* 0x000fe400078e0202 */
[----:B------:R-:W-:Y:S02]  /*4120*/  @!P0 IMAD.MOV.U32 R2, RZ, RZ, R0 ;  /* 0x000000ffff028224 */ /* 0x000fe400078e0000 */
[----:B------:R-:W-:Y:S02]  /*4130*/  IMAD R11, R3, R12, R11 ;  /* 0x0000000c030b7224 */ /* 0x000fe400078e020b */
[----:B------:R-:W-:Y:S02]  /*4140*/  IMAD R10, R6, R9, R10 ;  /* 0x00000009060a7224 */ /* 0x000fe400078e020a */
[----:B------:R-:W-:Y:S02]  /*4150*/  IMAD R11, R2, R3, R11 ;  /* 0x00000003020b7224 */ /* 0x000fe400078e020b */
[----:B------:R-:W-:Y:S02]  /*4160*/  IMAD R10, R8, R6, R10 ;  /* 0x00000006080a7224 */ /* 0x000fe400078e020a */
.L_x_73:
[----:B------:R-:W-:Y:S05]  /*4170*/  BRA.U UP1, `(.L_x_74) ;  /* 0x0000000101107547 */ /* 0x000fea000b800000 */
[----:B------:R-:W-:Y:S04]  /*4180*/  MOV R2, UR6 ;  /* 0x0000000600027c02 */ /* 0x000fe80008000f00 */
[----:B------:R-:W-:Y:S04]  /*4190*/  SHF.L.U32 R2, R2, 0x1f, RZ ;  /* 0x0000001f02027819 */ /* 0x000fe800000006ff */
[----:B------:R-:W2:Y:S02]  /*41a0*/  SYNCS.PHASECHK.TRANS64.TRYWAIT P0, [UR7+0xb8], R2 ;  /* 0x0000b802ff0075a7 */ /* 0x000ea40008001107 */
[----:B--2---:R-:W-:Y:S05]  /*41b0*/  @!P0 BRA `(.L_x_75) ;  /* 0x0000003c00688947 */ /* 0x004fea0003800000 */
.L_x_74:
[----:B------:R-:W-:Y:S02]  /*41c0*/  R2UR UR11, R15 ;  /* 0x000000000f0b72ca */ /* 0x000fe400000e0000 */
[----:B------:R-:W-:Y:S02]  /*41d0*/  R2UR UR10, R14 ;  /* 0x000000000e0a72ca */ /* 0x000fe400000e0000 */
[----:B------:R-:W-:Y:S04]  /*41e0*/  ISETP.NE.U32.AND P2, PT, RZ, UR4, PT ;  /* 0x00000004ff007c0c */ /* 0x000fe8000bf45070 */
[----:B------:R-:W-:Y:S05]  /*41f0*/  ISETP.NE.AND.EX P2, PT, RZ, UR5, PT, P2 ;  /* 0x00000005ff007c0c */ /* 0x000fea000bf45320 */
[----:B------:R-:W-:Y:S02]  /*4200*/  USHF.L.U32 UR11, UR11, 0x7, URZ ;  /* 0x000000070b0b7899 */ /* 0x000fe400080006ff */
[----:B------:R-:W-:Y:S01]  /*4210*/  USHF.L.U32 UR10, UR10, 0x6, URZ ;  /* 0x000000060a0a7899 */ /* 0x000fe200080006ff */
[----:B------:R-:W-:Y:S11]  /*4220*/  BRA.U !UP4, `(.L_x_76) ;  /* 0x000000010c347547 */ /* 0x000ff6000b800000 */
[----:B------:R-:W-:Y:S01]  /*4230*/  UPLOP3.LUT UP0, UPT, UPT, UPT, UP3, 0x80, 0x8 ;  /* 0x000000000008789c */ /* 0x000fe20003f0f030 */
[----:B--2---:R-:W-:Y:S02]  /*4240*/  HFMA2 R0, -RZ, RZ, 0, 5.9604644775390625e-08 ;  /* 0x00000001ff007431 */ /* 0x004fe400000001ff */
[----:B------:R-:W-:Y:S03]  /*4250*/  IMAD.MOV.U32 R88, RZ, RZ, 0x1 ;  /* 0x00000001ff587424 */ /* 0x000fe600078e00ff */
[----:B------:R-:W-:Y:S05]  /*4260*/  PLOP3.LUT P0, PT, PT, PT, UP0, 0x80, 0x8 ;  /* 0x000000000008781c */ /* 0x000fea0003f0f008 */
[----:B------:R-:W2:Y:S01]  /*4270*/  @UP0 LDCU.64 UR14, c[0x0][0x888] ;  /* 0x00011100ff0e07ac */ /* 0x000ea20008000a00 */
[----:B------:R-:W-:Y:S07]  /*4280*/  @UP0 UIMAD UR8, UR36, UR4, URZ ;  /* 0x00000004240802a4 */ /* 0x000fee000f8e02ff */
[----:B------:R-:W-:Y:S01]  /*4290*/  @!P0 PRMT R88, R0, 0x7610, R88 ;  /* 0x0000761000588816 */ /* 0x000fe20000000058 */
[----:B--2---:R-:W-:Y:S03]  /*42a0*/  @UP0 UIMAD.WIDE UR14, UR8, 0x4, UR14 ;  /* 0x00000004080e08a5 */ /* 0x004fe6000f8e020e */
[----:B------:R-:W2:Y:S03]  /*42b0*/  @!UP0 LDCU UR8, c[0x0][0x880] ;  /* 0x00011000ff0887ac */ /* 0x000ea60008000800 */
[----:B------:R-:W-:Y:S01]  /*42c0*/  IMAD.U32 R8, RZ, RZ, UR14 ;  /* 0x0000000eff087e24 */ /* 0x000fe2000f8e00ff */
[----:B------:R-:W-:Y:S05]  /*42d0*/  MOV R9, UR15 ;  /* 0x0000000f00097c02 */ /* 0x000fea0008000f00 */
[----:B-----5:R3:W5:Y:S02]  /*42e0*/  @P0 LDG.E R49, desc[UR46][R8.64] ;  /* 0x0000002e08310981 */ /* 0x020764000c1e1900 */
[----:B--23--:R-:W-:Y:S07]  /*42f0*/  @!P0 IMAD.U32 R49, RZ, RZ, UR8 ;  /* 0x00000008ff318e24 */ /* 0x00cfee000f8e00ff */
.L_x_76:
[----:B-----5:R-:W-:Y:S01]  /*4300*/  @!P2 FSETP.EQ.AND P0, PT, R49, RZ, PT ;  /* 0x000000ff3100a20b */ /* 0x020fe20003f02000 */
[----:B------:R-:W-:Y:S01]  /*4310*/  @!UPT UIADD3 URZ, UPT, UPT, URZ, URZ, URZ ;  /* 0x000000fffffff290 */ /* 0x000fe2000fffe0ff */
[----:B------:R-:W-:Y:S11]  /*4320*/  @!P2 BRA `(.L_x_77) ;  /* 0x000000000014a947 */ /* 0x000ff60003800000 */
[----:B------:R-:W-:Y:S02]  /*4330*/  LOP3.LUT P2, RZ, R88, 0xff, RZ, 0xc0, !PT ;  /* 0x000000ff58ff7812 */ /* 0x000fe4000784c0ff */
[----:B------:R-:W-:Y:S04]  /*4340*/  PLOP3.LUT P0, PT, PT, PT, UP0, 0x80, 0x8 ;  /* 0x000000000008781c */ /* 0x000fe80003f0f008 */
[----:B------:R-:W-:Y:S07]  /*4350*/  PLOP3.LUT P0, PT, P0, PT, PT, 0x8, 0x80 ;  /* 0x000000000080781c */ /* 0x000fee000070e170 */
[----:B------:R-:W-:Y:S11]  /*4360*/  @P2 FSETP.EQ.AND P0, PT, R49, RZ, PT ;  /* 0x000000ff3100220b */ /* 0x000ff60003f02000 */
[----:B------:R-:W-:Y:S02]  /*4370*/  @!UPT UIADD3 URZ, UPT, UPT, URZ, URZ, URZ ;  /* 0x000000fffffff290 */ /* 0x000fe4000fffe0ff */
.L_x_77:
[----:B------:R-:W-:Y:S01]  /*4380*/  ULEA UR15, UR13, UR7, 0x3 ;  /* 0x000000070d0f7291 */ /* 0x000fe2000f8e18ff */
[----:B------:R-:W-:Y:S02]  /*4390*/  SHF.L.U32 R9, R29, 0x1f, RZ ;  /* 0x0000001f1d097819 */ /* 0x000fe400000006ff */
[----:B------:R-:W-:Y:S04]  /*43a0*/  ELECT P4, URZ, PT ;  /* 0x0000000000ff782f */ /* 0x000fe80003880000 */
[----:B------:R-:W-:Y:S02]  /*43b0*/  PLOP3.LUT P4, PT, P0, P4, PT, 0xf2, 0x2f ;  /* 0x00000000002f781c */ /* 0x000fe40000789e72 */
[----:B------:R-:W3:Y:S11]  /*43c0*/  SYNCS.PHASECHK.TRANS64.TRYWAIT P2, [UR15+0x98], R9 ;  /* 0x00009809ff0075a7 */ /* 0x000ef6000804110f */
[----:B-1----:R-:W-:Y:S05]  /*43d0*/  @!P4 IADD3 R8, P0, PT, R30, 0x580, RZ ;  /* 0x000005801e08c810 */ /* 0x002fea0007f1e0ff */
[----:B--2---:R-:W-:Y:S01]  /*43e0*/  @!P4 IMAD.X R2, RZ, RZ, R31, P0 ;  /* 0x000000ffff02c224 */ /* 0x004fe200000e061f */
[----:B---3--:R-:W-:Y:S07]  /*43f0*/  @!P2 BRA `(.L_x_78) ;  /* 0x0000003800f0a947 */ /* 0x008fee0003800000 */
.L_x_157:
[----:B------:R-:W2:Y:S01]  /*4400*/  LDC.64 R12, c[0x0][0xb18] ;  /* 0x0002c600ff0c7b82 */ /* 0x000ea20000000a00 */
[----:B------:R-:W-:Y:S01]  /*4410*/  @!P4 R2UR UR8, R2 ;  /* 0x000000000208c2ca */ /* 0x000fe200000e0000 */
[----:B------:R-:W-:Y:S01]  /*4420*/  VOTEU.ALL UP2, P4 ;  /* 0x0000000000ff7886 */ /* 0x000fe20002040000 */
[----:B------:R-:W-:Y:S01]  /*4430*/  @!P4 R2UR UR9, R8 ;  /* 0x000000000809c2ca */ /* 0x000fe200000e0000 */
[----:B------:R-:W-:Y:S01]  /*4440*/  VOTEU.ALL UP1, P4 ;  /* 0x0000000000ff7886 */ /* 0x000fe20002020000 */
[----:B-1----:R-:W-:Y:S03]  /*4450*/  @!P4 IMAD.MOV.U32 R0, RZ, RZ, 0x2000 ;  /* 0x00002000ff00c424 */ /* 0x002fe600078e00ff */
[----:B------:R-:W1:Y:S01]  /*4460*/  @!P1 LDC R2, c[0x0][0xb0c] ;  /* 0x0002c300ff029b82 */ /* 0x000e620000000800 */
[----:B------:R-:W-:Y:S01]  /*4470*/  UMOV UR20, 0x0 ;  /* 0x0000000000147882 */ /* 0x000fe20000000000 */
[----:B------:R-:W-:Y:S01]  /*4480*/  UMOV UR21, 0x10000000 ;  /* 0x1000000000157882 */ /* 0x000fe20000000000 */
[----:B------:R-:W-:Y:S01]  /*4490*/  UMOV UR12, UR36 ;  /* 0x00000024000c7c82 */ /* 0x000fe20008000000 */
[----:B------:R-:W-:Y:S01]  /*44a0*/  UIADD3 UR14, UPT, UPT, UR13, 0x1, URZ ;  /* 0x000000010d0e7890 */ /* 0x000fe2000fffe0ff */
[----:B------:R-:W-:Y:S01]  /*44b0*/  @P3 SHF.R.U32.HI R26, RZ, 0x10, R21 ;  /* 0x00000010ff1a3819 */ /* 0x000fe20000011615 */
[----:B------:R-:W-:Y:S02]  /*44c0*/  VIADD R28, R28, 0x1 ;  /* 0x000000011c1c7836 */ /* 0x000fe40000000000 */
[----:B------:R-:W-:Y:S01]  /*44d0*/  IMAD.U32 R9, RZ, RZ, UR8 ;  /* 0x00000008ff097e24 */ /* 0x000fe2000f8e00ff */
[----:B------:R-:W-:Y:S01]  /*44e0*/  @!UP2 ULEA UR8, UR13, UR7, 0xd ;  /* 0x000000070d08a291 */ /* 0x000fe2000f8e68ff */
[----:B------:R-:W-:Y:S01]  /*44f0*/  IMAD.U32 R8, RZ, RZ, UR9 ;  /* 0x00000009ff087e24 */ /* 0x000fe2000f8e00ff */
[----:B------:R-:W-:Y:S02]  /*4500*/  UIADD3 UR9, UPT, UPT, UR15, 0x80, URZ ;  /* 0x000000800f097890 */ /* 0x000fe4000fffe0ff */
[----:B------:R-:W-:Y:S01]  /*4510*/  @!P4 R2UR UR19, R9 ;  /* 0x000000000913c2ca */ /* 0x000fe200000e0000 */
[----:B------:R-:W-:Y:S01]  /*4520*/  @!UP2 UIADD3 UR8, UPT, UPT, UR8, 0x200, URZ ;  /* 0x000002000808a890 */ /* 0x000fe2000fffe0ff */
[----:B------:R-:W-:Y:S01]  /*4530*/  @!P4 R2UR UR18, R8 ;  /* 0x000000000812c2ca */ /* 0x000fe200000e0000 */
[----:B------:R-:W-:Y:S01]  /*4540*/  UISETP.NE.AND UP5, UPT, UR14, 0x3, UPT ;  /* 0x000000030e00788c */ /* 0x000fe2000bfa5270 */
[----:B------:R-:W3:Y:S01]  /*4550*/  LDC.64 R8, c[0x0][0xb10] ;  /* 0x0002c400ff087b82 */ /* 0x000ee20000000a00 */
[----:B------:R-:W-:Y:S02]  /*4560*/  UPRMT UR16, UR37, 0x654, UR9 ;  /* 0x0000065425107896 */ /* 0x000fe40008000009 */
[----:B------:R-:W-:Y:S02]  /*4570*/  USEL UR17, URZ, 0x1, UP5 ;  /* 0x00000001ff117887 */ /* 0x000fe4000a800000 */
[----:B------:R-:W-:Y:S04]  /*4580*/  USEL UR14, UR14, URZ, UP5 ;  /* 0x000000ff0e0e7287 */ /* 0x000fe8000a800000 */
[----:B------:R-:W-:Y:S01]  /*4590*/  ULEA UR13, UR14, UR7, 0x3 ;  /* 0x000000070e0d7291 */ /* 0x000fe2000f8e18ff */
[----:B------:R-:W-:Y:S01]  /*45a0*/  LOP3.LUT R29, R29, UR17, RZ, 0x3c, !PT ;  /* 0x000000111d1d7c12 */ /* 0x000fe2000f8e3cff */
[----:B------:R1:W-:Y:S01]  /*45b0*/  @!UP1 UTMALDG.3D [UR8], [UR18], desc[UR20] ;  /* 0x00001408120095b4 */ /* 0x0003e20008011000 */
[----:B------:R5:W-:Y:S02]  /*45c0*/  @!P4 SYNCS.ARRIVE.TRANS64.RED.A0TR RZ, [UR15+0x80], R0 ;  /* 0x00008000ffffc9a7 */ /* 0x000be4000830040f */
[----:B------:R-:W-:Y:S01]  /*45d0*/  SHF.L.U32 R14, R29, 0x1f, RZ ;  /* 0x0000001f1d0e7819 */ /* 0x000fe200000006ff */
[C---:B---3--:R-:W-:Y:S01]  /*45e0*/  @!P1 IMAD.HI.U32 R8, R11.reuse, R8, RZ ;  /* 0x000000080b089227 */ /* 0x048fe200078e00ff */
[----:B--2---:R-:W-:Y:S02]  /*45f0*/  @!P1 ISETP.NE.AND P0, PT, R12, 0x1, PT ;  /* 0x000000010c00980c */ /* 0x004fe40003f05270 */
[----:B-1----:R-:W-:Y:S01]  /*4600*/  @!P1 ISETP.NE.AND P2, PT, R2, 0x1, PT ;  /* 0x000000010200980c */ /* 0x002fe20003f45270 */
[----:B------:R-:W-:Y:S01]  /*4610*/  SYNCS.ARRIVE.TRANS64.RED.A1T0 RZ, [UR16], RZ ;  /* 0x000000ffffff79a7 */ /* 0x000fe20008100410 */
[C---:B------:R-:W-:Y:S01]  /*4620*/  @!P1 IMAD.HI.U32 R13, R10.reuse, R13, RZ ;  /* 0x0000000d0a0d9227 */ /* 0x040fe200078e00ff */
[----:B------:R-:W-:Y:S04]  /*4630*/  @!P1 SHF.R.U32.HI R8, RZ, R9, R8 ;  /* 0x00000009ff089219 */ /* 0x000fe80000011608 */
[----:B------:R-:W-:Y:S01]  /*4640*/  @!P1 SEL R8, R11, R8, !P2 ;  /* 0x000000080b089207 */ /* 0x000fe20005000000 */
[----:B------:R-:W1:Y:S01]  /*4650*/  SYNCS.PHASECHK.TRANS64.TRYWAIT P5, [UR13+0x98], R14 ;  /* 0x0000980eff0075a7 */ /* 0x000e6200080a110d */
[----:B-----5:R-:W2:Y:S02]  /*4660*/  @!P1 LDC R0, c[0x0][0xb20] ;  /* 0x0002c800ff009b82 */ /* 0x020ea40000000800 */
[----:B--2---:R-:W-:Y:S04]  /*4670*/  @!P1 SHF.R.U32.HI R0, RZ, R0, R13 ;  /* 0x00000000ff009219 */ /* 0x004fe8000001160d */
[----:B------:R-:W-:Y:S05]  /*4680*/  @!P1 SEL R9, R10, R0, !P0 ;  /* 0x000000000a099207 */ /* 0x000fea0004000000 */
[----:B------:R-:W-:Y:S02]  /*4690*/  @!P1 IMAD.IADD R0, R9, 0x1, -R8 ;  /* 0x0000000109009824 */ /* 0x000fe400078e0a08 */
[----:B------:R-:W-:Y:S02]  /*46a0*/  @!P1 IMAD.IADD R8, R8, 0x1, -R9 ;  /* 0x0000000108089824 */ /* 0x000fe400078e0a09 */
[----:B------:R-:W-:Y:S02]  /*46b0*/  @!P1 IMAD R11, R0, R2, R11 ;  /* 0x00000002000b9224 */ /* 0x000fe400078e020b */
[----:B------:R-:W-:Y:S01]  /*46c0*/  @!P1 IMAD R10, R8, R12, R10 ;  /* 0x0000000c080a9224 */ /* 0x000fe200078e020a */
[----:B-1----:R-:W-:Y:S06]  /*46d0*/  @!P5 BRA `(.L_x_79) ;  /* 0x000000380050d947 */ /* 0x002fec0003800000 */
.L_x_159:
[----:B------:R-:W-:Y:S01]  /*46e0*/  @!P4 IADD3 R2, P0, PT, R30, 0x580, RZ ;  /* 0x000005801e02c810 */ /* 0x000fe20007f1e0ff */
[----:B------:R-:W-:Y:S01]  /*46f0*/  UMOV UR18, 0x0 ;  /* 0x0000000000127882 */ /* 0x000fe20000000000 */
[----:B------:R-:W-:Y:S01]  /*4700*/  UMOV UR19, 0x10000000 ;  /* 0x1000000000137882 */ /* 0x000fe20000000000 */
[----:B------:R-:W-:Y:S01]  /*4710*/  VOTEU.ALL UP1, P4 ;  /* 0x0000000000ff7886 */ /* 0x000fe20002020000 */
[----:B------:R-:W-:Y:S01]  /*4720*/  @!P4 R2UR UR9, R2 ;  /* 0x000000000209c2ca */ /* 0x000fe200000e0000 */
[----:B-1----:R-:W-:Y:S01]  /*4730*/  @!P4 IMAD.X R0, RZ, RZ, R31, P0 ;  /* 0x000000ffff00c224 */ /* 0x002fe200000e061f */
[----:B------:R-:W-:Y:S01]  /*4740*/  UMOV UR12, UR36 ;  /* 0x00000024000c7c82 */ /* 0x000fe20008000000 */
[----:B------:R-:W-:Y:S01]  /*4750*/  @P3 R2UR UR36, R26 ;  /* 0x000000001a2432ca */ /* 0x000fe200000e0000 */
[----:B------:R-:W-:Y:S01]  /*4760*/  @!UP1 ULEA UR15, UR14, UR7, 0xd ;  /* 0x000000070e0f9291 */ /* 0x000fe2000f8e68ff */
[----:B------:R-:W-:Y:S01]  /*4770*/  ISETP.NE.AND P0, PT, R28, 0x2, PT ;  /* 0x000000021c00780c */ /* 0x000fe20003f05270 */
[----:B------:R-:W-:Y:S01]  /*4780*/  @!UP1 UIADD3 UR10, UPT, UPT, UR10, 0x20, URZ ;  /* 0x000000200a0a9890 */ /* 0x000fe2000fffe0ff */
[----:B------:R-:W-:Y:S01]  /*4790*/  @!P4 R2UR UR8, R0 ;  /* 0x000000000008c2ca */ /* 0x000fe200000e0000 */
[----:B------:R-:W-:Y:S01]  /*47a0*/  IMAD.IADD R14, R10, 0x1, R86 ;  /* 0x000000010a0e7824 */ /* 0x000fe200078e0256 */
[----:B------:R-:W-:Y:S01]  /*47b0*/  SEL R0, RZ, 0x1, P0 ;  /* 0x00000001ff007807 */ /* 0x000fe20000000000 */
[----:B------:R-:W-:Y:S01]  /*47c0*/  IMAD.IADD R15, R11, 0x1, R87 ;  /* 0x000000010b0f7824 */ /* 0x000fe200078e0257 */
[----:B------:R-:W-:Y:S02]  /*47d0*/  SEL R28, R28, RZ, P0 ;  /* 0x000000ff1c1c7207 */ /* 0x000fe40000000000 */
[----:B------:R-:W-:Y:S01]  /*47e0*/  IMAD.U32 R8, RZ, RZ, UR9 ;  /* 0x00000009ff087e24 */ /* 0x000fe2000f8e00ff */
[----:B------:R-:W-:Y:S01]  /*47f0*/  UIADD3 UR9, UPT, UPT, UR13, 0x80, URZ ;  /* 0x000000800d097890 */ /* 0x000fe2000fffe0ff */
[----:B------:R-:W-:Y:S03]  /*4800*/  LOP3.LUT R27, R27, R0, RZ, 0x3c, !PT ;  /* 0x000000001b1b7212 */ /* 0x000fe600078e3cff */
[----:B------:R-:W-:Y:S02]  /*4810*/  @!P4 R2UR UR16, R8 ;  /* 0x000000000810c2ca */ /* 0x000fe400000e0000 */
[----:B------:R-:W-:Y:S01]  /*4820*/  IMAD.U32 R9, RZ, RZ, UR8 ;  /* 0x00000008ff097e24 */ /* 0x000fe2000f8e00ff */
[----:B------:R-:W-:Y:S01]  /*4830*/  @!UP1 UIADD3 UR8, UPT, UPT, UR15, 0x200, URZ ;  /* 0x000002000f089890 */ /* 0x000fe2000fffe0ff */
[----:B------:R-:W-:Y:S01]  /*4840*/  VOTEU.ALL UP1, P4 ;  /* 0x0000000000ff7886 */ /* 0x000fe20002020000 */
[----:B------:R-:W-:Y:S02]  /*4850*/  UPRMT UR15, UR37, 0x654, UR9 ;  /* 0x00000654250f7896 */ /* 0x000fe40008000009 */
[----:B------:R-:W-:Y:S11]  /*4860*/  @!P4 R2UR UR17, R9 ;  /* 0x000000000911c2ca */ /* 0x000ff600000e0000 */
[----:B------:R-:W-:Y:S02]  /*4870*/  @!UPT UIADD3 URZ, UPT, UPT, URZ, URZ, URZ ;  /* 0x000000fffffff290 */ /* 0x000fe4000fffe0ff */
[----:B------:R2:W-:Y:S01]  /*4880*/  @!UP1 UTMALDG.3D [UR8], [UR16], desc[UR18] ;  /* 0x00001208100095b4 */ /* 0x0005e20008011000 */
[----:B------:R2:W-:Y:S01]  /*4890*/  @!P4 SYNCS.ARRIVE.TRANS64.RED.A0TR RZ, [UR13+0x80], R25 ;  /* 0x00008019ffffc9a7 */ /* 0x0005e2000830040d */
[----:B------:R-:W-:Y:S04]  /*48a0*/  UIADD3 UR13, UPT, UPT, UR14, 0x1, URZ ;  /* 0x000000010e0d7890 */ /* 0x000fe8000fffe0ff */
[----:B------:R-:W-:Y:S04]  /*48b0*/  UISETP.NE.AND UP1, UPT, UR13, 0x3, UPT ;  /* 0x000000030d00788c */ /* 0x000fe8000bf25270 */
[----:B------:R-:W-:Y:S02]  /*48c0*/  USEL UR14, URZ, 0x1, UP1 ;  /* 0x00000001ff0e7887 */ /* 0x000fe40008800000 */
[----:B------:R-:W-:Y:S02]  /*48d0*/  USEL UR13, UR13, URZ, UP1 ;  /* 0x000000ff0d0d7287 */ /* 0x000fe40008800000 */
[----:B------:R-:W-:Y:S02]  /*48e0*/  UPLOP3.LUT UP1, UPT, UPT, UPT, UPT, 0x80, 0x8 ;  /* 0x000000000008789c */ /* 0x000fe40003f2f070 */
[----:B------:R-:W-:Y:S01]  /*48f0*/  LOP3.LUT R29, R29, UR14, RZ, 0x3c, !PT ;  /* 0x0000000e1d1d7c12 */ /* 0x000fe2000f8e3cff */
[----:B------:R-:W-:Y:S01]  /*4900*/  SYNCS.ARRIVE.TRANS64.RED.A1T0 RZ, [UR15], RZ ;  /* 0x000000ffffff79a7 */ /* 0x000fe2000810040f */
[----:B------:R-:W-:Y:S07]  /*4910*/  @P3 BRA `(.L_x_80) ;  /* 0xfffffff4001c3947 */ /* 0x000fee000383ffff */
[----:B------:R-:W-:Y:S01]  /*4920*/  UIADD3 UR7, UPT, UPT, UR7, 0x98, URZ ;  /* 0x0000009807077890 */ /* 0x000fe2000fffe0ff */
[----:B------:R-:W-:-:S03]  /*4930*/  SHF.L.U32 R2, R29, 0x1f, RZ ;  /* 0x0000001f1d027819 */ /* 0x000fc600000006ff */
[----:B------:R-:W-:-:S09]  /*4940*/  ULEA UR4, UR13, UR7, 0x3 ;  /* 0x000000070d047291 */ /* 0x000fd2000f8e18ff */
[----:B------:R-:W1:Y:S02]  /*4950*/  SYNCS.PHASECHK.TRANS64.TRYWAIT P0, [UR4], R2 ;  /* 0x00000002ff0075a7 */ /* 0x000e640008001104 */
[----:B-1----:R-:W-:Y:S05]  /*4960*/  @!P0 BRA `(.L_x_81) ;  /* 0x0000003400c48947 */ /* 0x002fea0003800000 */
.L_x_161:
        /* <DEDUP_REMOVED lines=9> */
.L_x_163:
[----:B------:R-:W-:-:S04]  /*4a00*/  UIADD3 UR5, UPT, UPT, UR5, 0x1, URZ ;  /* 0x0000000105057890 */ /* 0x000fc8000fffe0ff */
[----:B------:R-:W-:-:S04]  /*4a10*/  UISETP.NE.AND UP0, UPT, UR5, 0x3, UPT ;  /* 0x000000030500788c */ /* 0x000fc8000bf05270 */
[----:B------:R-:W-:Y:S02]  /*4a20*/  USEL UR4, URZ, 0x1, UP0 ;  /* 0x00000001ff047887 */ /* 0x000fe40008000000 */
[----:B------:R-:W-:-:S04]  /*4a30*/  USEL UR5, UR5, URZ, UP0 ;  /* 0x000000ff05057287 */ /* 0x000fc80008000000 */
[----:B------:R-:W-:Y:S01]  /*4a40*/  ULEA UR5, UR5, UR7, 0x3 ;  /* 0x0000000705057291 */ /* 0x000fe2000f8e18ff */
[----:B-1----:R-:W-:-:S04]  /*4a50*/  LOP3.LUT R2, R29, UR4, RZ, 0x3c, !PT ;  /* 0x000000041d027c12 */ /* 0x002fc8000f8e3cff */
[----:B------:R-:W-:Y:S01]  /*4a60*/  SHF.L.U32 R2, R2, 0x1f, RZ ;  /* 0x0000001f02027819 */ /* 0x000fe200000006ff */
[----:B------:R-:W-:-:S07]  /*4a70*/  IMAD.U32 R0, RZ, RZ, UR5 ;  /* 0x00000005ff007e24 */ /* 0x000fce000f8e00ff */
.L_x_83:
[----:B-1----:R1:W3:Y:S02]  /*4a80*/  SYNCS.PHASECHK.TRANS64.TRYWAIT P0, [R0+URZ], R2 ;  /* 0x00000002000075a7 */ /* 0x0022e400080011ff */
[----:B---3--:R-:W-:Y:S05]  /*4a90*/  @!P0 NANOSLEEP.SYNCS 0x989680 ;  /* 0x009896800000895d */ /* 0x008fea0003900000 */
[----:B------:R-:W3:Y:S02]  /*4aa0*/  @!P0 SYNCS.PHASECHK.TRANS64 P0, [R0+URZ], R2 ;  /* 0x00000002000085a7 */ /* 0x000ee400080010ff */
[----:B--23--:R-:W-:Y:S05]  /*4ab0*/  @P0 EXIT ;  /* 0x000000000000094d */ /* 0x00cfea0003800000 */
[----:B------:R-:W-:Y:S05]  /*4ac0*/  BRA `(.L_x_83) ;  /* 0xfffffffc00ec7947 */ /* 0x000fea000383ffff */
.L_x_71:
[----:B------:R-:W-:-:S06]  /*4ad0*/  UISETP.GE.AND UP1, UPT, UR8, 0x4, UPT ;  /* 0x000000040800788c */ /* 0x000fcc000bf26270 */
[----:B------:R-:W-:-:S13]  /*4ae0*/  PLOP3.LUT P0, PT, PT, PT, UP1, 0x80, 0x8 ;  /* 0x000000000008781c */ /* 0x000fda0003f0f018 */
[----:B------:R-:W-:Y:S05]  /*4af0*/  @!P0 EXIT ;  /* 0x000000000000894d */ /* 0x000fea0003800000 */
[----:B------:R-:W-:Y:S01]  /*4b00*/  BAR.SYNC.DEFER_BLOCKING 0x6, 0xa0 ;  /* 0x0182800000007b1d */ /* 0x000fe20000010000 */
[C---:B------:R-:W-:Y:S01]  /*4b10*/  IMAD.SHL.U32 R2, R93.reuse, 0x20, RZ ;  /* 0x000000205d027824 */ /* 0x040fe200078e00ff */
[C---:B------:R-:W-:Y:S01]  /*4b20*/  LOP3.LUT R94, R93.reuse, 0x2, RZ, 0xc0, !PT ;  /* 0x000000025d5e7812 */ /* 0x040fe200078ec0ff */
[C---:B------:R-:W-:Y:S01]  /*4b30*/  IMAD.SHL.U32 R99, R93.reuse, 0x4, RZ ;  /* 0x000000045d637824 */ /* 0x040fe200078e00ff */
[C---:B------:R-:W-:Y:S01]  /*4b40*/  LOP3.LUT R100, R93.reuse, 0x60, RZ, 0xc0, !PT ;  /* 0x000000605d647812 */ /* 0x040fe200078ec0ff */
[C---:B------:R-:W-:Y:S01]  /*4b50*/  IMAD.U32 R46, R93.reuse, 0x10000, RZ ;  /* 0x000100005d2e7824 */ /* 0x040fe200078e00ff */
[----:B------:R-:W-:Y:S02]  /*4b60*/  UMOV UR48, 0x400 ;  /* 0x0000040000307882 */ /* 0x000fe40000000000 */
[----:B------:R-:W1:Y:S01]  /*4b70*/  LDC R91, c[0x0][0x370] ;  /* 0x0000dc00ff5b7b82 */ /* 0x000e620000000800 */
[----:B------:R-:W-:Y:S01]  /*4b80*/  ULEA UR48, UR37, UR48, 0x18 ;  /* 0x0000003025307291 */ /* 0x000fe2000f8ec0ff */
[----:B------:R-:W-:Y:S01]  /*4b90*/  LOP3.LUT R3, R2, 0xc0, RZ, 0xc0, !PT ;  /* 0x000000c002037812 */ /* 0x000fe200078ec0ff */
[----:B------:R-:W-:Y:S01]  /*4ba0*/  IMAD.MOV.U32 R45, RZ, RZ, RZ ;  /* 0x000000ffff2d7224 */ /* 0x000fe200078e00ff */
[----:B------:R-:W-:Y:S01]  /*4bb0*/  LOP3.LUT R93, R93, 0x4, RZ, 0xc0, !PT ;  /* 0x000000045d5d7812 */ /* 0x000fe200078ec0ff */
[----:B------:R-:W-:Y:S01]  /*4bc0*/  UIADD3 UR52, UPT, UPT, UR48, 0x200, URZ ;  /* 0x0000020030347890 */ /* 0x000fe2000fffe0ff */
[----:B------:R-:W-:-:S02]  /*4bd0*/  LOP3.LUT R99, R3, 0x18, R99, 0xf8, !PT ;  /* 0x0000001803637812 */ /* 0x000fc400078ef863 */
[----:B------:R-:W-:Y:S01]  /*4be0*/  CS2R R96, SRZ ;  /* 0x0000000000607805 */ /* 0x000fe2000001ff00 */
[----:B------:R-:W2:Y:S01]  /*4bf0*/  LDC R42, c[0x0][0xb0c] ;  /* 0x0002c300ff2a7b82 */ /* 0x000ea20000000800 */
[----:B------:R-:W-:Y:S01]  /*4c00*/  LOP3.LUT R46, R46, 0x600000, RZ, 0xc0, !PT ;  /* 0x006000002e2e7812 */ /* 0x000fe200078ec0ff */
[----:B------:R-:W-:Y:S01]  /*4c10*/  IMAD.MOV.U32 R103, RZ, RZ, RZ ;  /* 0x000000ffff677224 */ /* 0x000fe200078e00ff */
[----:B------:R-:W-:Y:S01]  /*4c20*/  IADD3 R98, PT, PT, -R93, 0x2, RZ ;  /* 0x000000025d627810 */ /* 0x000fe20007ffe1ff */
[----:B------:R-:W-:Y:S01]  /*4c30*/  IMAD.MOV R94, RZ, RZ, -R94 ;  /* 0x000000ffff5e7224 */ /* 0x000fe200078e0a5e */
[----:B------:R-:W-:Y:S01]  /*4c40*/  LOP3.LUT R99, R99, 0xf20, R2, 0xf8, !PT ;  /* 0x00000f2063637812 */ /* 0x000fe200078ef802 */
[----:B------:R-:W-:Y:S01]  /*4c50*/  IMAD.MOV R93, RZ, RZ, -R93 ;  /* 0x000000ffff5d7224 */ /* 0x000fe200078e0a5d */
[----:B------:R-:W4:Y:S01]  /*4c60*/  LDCU.64 UR54, c[0x0][0x348] ;  /* 0x00006900ff3677ac */ /* 0x000f220008000a00 */
[----:B------:R-:W1:Y:S01]  /*4c70*/  LDC R89, c[0x0][0xb20] ;  /* 0x0002c800ff597b82 */ /* 0x000e620000000800 */
[----:B------:R-:W3:Y:S01]  /*4c80*/  LDS R0, [UR48+0x170] ;  /* 0x00017030ff007984 */ /* 0x000ee20008000800 */
[----:B------:R-:W-:Y:S01]  /*4c90*/  IMAD.SHL.U32 R98, R98, 0x10, RZ ;  /* 0x0000001062627824 */ /* 0x000fe200078e00ff */
[----:B------:R-:W-:Y:S01]  /*4ca0*/  LEA R99, R99, UR52, 0x1 ;  /* 0x0000003463637c11 */ /* 0x000fe2000f8e08ff */
[----:B------:R-:W-:Y:S01]  /*4cb0*/  UMOV UR51, 0x1 ;  /* 0x0000000100337882 */ /* 0x000fe20000000000 */
[----:B------:R-:W-:Y:S01]  /*4cc0*/  UMOV UR56, URZ ;  /* 0x000000ff00387c82 */ /* 0x000fe20008000000 */
[----:B------:R-:W1:Y:S02]  /*4cd0*/  LDCU.64 UR38, c[0x0][0x888] ;  /* 0x00011100ff2677ac */ /* 0x000e640008000a00 */
[----:B------:R-:W1:Y:S01]  /*4ce0*/  LDC R41, c[0x0][0xb30] ;  /* 0x0002cc00ff297b82 */ /* 0x000e620000000800 */
[----:B------:R-:W1:Y:S01]  /*4cf0*/  LDCU.64 UR44, c[0x0][0x890] ;  /* 0x00011200ff2c77ac */ /* 0x000e620008000a00 */
[----:B------:R-:W-:Y:S01]  /*4d00*/  UMOV UR50, URZ ;  /* 0x000000ff00327c82 */ /* 0x000fe20008000000 */
[----:B------:R-:W-:-:S05]  /*4d10*/  UMOV UR49, URZ ;  /* 0x000000ff00317c82 */ /* 0x000fca0008000000 */
[----:B------:R-:W1:Y:S08]  /*4d20*/  LDC.64 R84, c[0x0][0xb10] ;  /* 0x0002c400ff547b82 */ /* 0x000e700000000a00 */
[----:B------:R-:W1:Y:S08]  /*4d30*/  LDC.64 R38, c[0x0][0xb18] ;  /* 0x0002c600ff267b82 */ /* 0x000e700000000a00 */
[----:B------:R-:W1:Y:S08]  /*4d40*/  LDC.64 R36, c[0x0][0xb28] ;  /* 0x0002ca00ff247b82 */ /* 0x000e700000000a00 */
[----:B------:R-:W1:Y:S01]  /*4d50*/  LDC.64 R82, c[0x0][0x8b0] ;  /* 0x00022c00ff527b82 */ /* 0x000e620000000a00 */
[----:B---3--:R-:W-:-:S07]  /*4d60*/  IMAD.IADD R46, R0, 0x1, R46 ;  /* 0x00000001002e7824 */ /* 0x008fce00078e022e */
[----:B------:R-:W3:Y:S08]  /*4d70*/  LDC.64 R80, c[0x0][0x8a8] ;  /* 0x00022a00ff507b82 */ /* 0x000ef00000000a00 */
[----:B--2-4-:R-:W1:Y:S02]  /*4d80*/  LDC R90, c[0x0][0x374] ;  /* 0x0000dd00ff5a7b82 */ /* 0x014e640000000800 */
.L_x_114:
[C---:B------:R-:W-:Y:S02]  /*4d90*/  LEA R0, R103.reuse, UR48, 0x3 ;  /* 0x0000003067007c11 */ /* 0x040fe4000f8e18ff */
[----:B------:R-:W-:Y:S02]  /*4da0*/  SHF.L.U32 R2, R96, 0x1f, RZ ;  /* 0x0000001f60027819 */ /* 0x000fe400000006ff */
[----:B------:R-:W-:Y:S02]  /*4db0*/  LEA R16, R103, UR48, 0x4 ;  /* 0x0000003067107c11 */ /* 0x000fe4000f8e20ff */
[----:B------:R-:W2:Y:S02]  /*4dc0*/  SYNCS.PHASECHK.TRANS64.TRYWAIT P0, [R0+URZ+0xc0], R2 ;  /* 0x0000c002000075a7 */ /* 0x000ea400080011ff */
[----:B--2---:R-:W-:Y:S05]  /*4dd0*/  @!P0 BRA `(.L_x_84) ;  /* 0x0000003000d88947 */ /* 0x004fea0003800000 */
.L_x_164:
[----:B------:R-:W4:Y:S01]  /*4de0*/  LDC.64 R10, c[0x0][0xb10] ;  /* 0x0002c400ff0a7b82 */ /* 0x000f220000000a00 */
[----:B------:R-:W3:Y:S01]  /*4df0*/  LDS.128 R16, [R16+0x150] ;  /* 0x0001500010107984 */ /* 0x000ee20000000c00 */
[----:B-1----:R-:W-:Y:S01]  /*4e00*/  ISETP.NE.AND P1, PT, R41, 0x1, PT ;  /* 0x000000012900780c */ /* 0x002fe20003f25270 */
[----:B--2---:R-:W-:Y:S01]  /*4e10*/  VIADD R0, R0, 0xd0 ;  /* 0x000000d000007836 */ /* 0x004fe20000000000 */
[----:B------:R-:W-:Y:S04]  /*4e20*/  ISETP.GE.AND P0, PT, R40, 0x1, PT ;  /* 0x000000012800780c */ /* 0x000fe80003f06270 */
[----:B------:R-:W1:Y:S01]  /*4e30*/  LDC.64 R8, c[0x0][0xb18] ;  /* 0x0002c600ff087b82 */ /* 0x000e620000000a00 */
[----:B------:R-:W-:Y:S01]  /*4e40*/  PRMT R0, RZ, 0x654, R0 ;  /* 0x00000654ff007816 */ /* 0x000fe20000000000 */
[----:B------:R-:W-:Y:S01]  /*4e50*/  @!PT LDS RZ, [RZ] ;  /* 0x00000000fffff984 */ /* 0x000fe20000000800 */
[----:B------:R-:W-:Y:S01]  /*4e60*/  @!PT LDS RZ, [RZ] ;  /* 0x00000000fffff984 */ /* 0x000fe20000000800 */
[----:B------:R-:W-:Y:S01]  /*4e70*/  @!PT LDS RZ, [RZ] ;  /* 0x00000000fffff984 */ /* 0x000fe20000000800 */
[----:B------:R-:W-:Y:S01]  /*4e80*/  @!PT LDS RZ, [RZ] ;  /* 0x00000000fffff984 */ /* 0x000fe20000000800 */
[----:B------:R2:W-:Y:S06]  /*4e90*/  MEMBAR.ALL.CTA ;  /* 0x0000000000007992 */ /* 0x0005ec0000008000 */
[----:B--2---:R-:W2:Y:S01]  /*4ea0*/  FENCE.VIEW.ASYNC.S ;  /* 0x00000000000073c6 */ /* 0x004ea20000000000 */
[----:B------:R-:W1:Y:S08]  /*4eb0*/  @!P1 LDC R12, c[0x0][0xb20] ;  /* 0x0002c800ff0c9b82 */ /* 0x000e700000000800 */
[----:B------:R-:W1:Y:S01]  /*4ec0*/  @!P1 LDC R7, c[0x0][0xb0c] ;  /* 0x0002c300ff079b82 */ /* 0x000e620000000800 */
[----:B--2---:R2:W-:Y:S01]  /*4ed0*/  SYNCS.ARRIVE.TRANS64.RED.A1T0 RZ, [R0+URZ], RZ ;  /* 0x000000ff00ff79a7 */ /* 0x0045e200081004ff */
[----:B---3--:R-:W-:Y:S04]  /*4ee0*/  LOP3.LUT P4, RZ, R18, 0x1, RZ, 0xc0, !PT ;  /* 0x0000000112ff7812 */ /* 0x008fe8000788c0ff */
[----:B------:R-:W-:Y:S09]  /*4ef0*/  P2R R101, PR, RZ, 0x10 ;  /* 0x00000010ff657803 */ /* 0x000ff20000000000 */
[----:B------:R-:W-:Y:S02]  /*4f00*/  @P4 MOV R44, R16 ;  /* 0x00000010002c4202 */ /* 0x000fe40000000f00 */
[----:B------:R-:W-:Y:S01]  /*4f10*/  @P4 LOP3.LUT R43, R17, 0xffff, RZ, 0xc0, !PT ;  /* 0x0000ffff112b4812 */ /* 0x000fe200078ec0ff */
[----:B--2-4-:R-:W-:Y:S06]  /*4f20*/  @!P0 BRA `(.L_x_85) ;  /* 0x0000000000a48947 */ /* 0x014fec0003800000 */
[----:B------:R-:W-:Y:S01]  /*4f30*/  IMAD.HI.U32 R0, R90, R39, RZ ;  /* 0x000000275a007227 */ /* 0x000fe200078e00ff */
[----:B------:R-:W-:Y:S02]  /*4f40*/  ISETP.NE.AND P0, PT, R38, 0x1, PT ;  /* 0x000000012600780c */ /* 0x000fe40003f05270 */
[----:B------:R-:W-:Y:S01]  /*4f50*/  ISETP.NE.AND P2, PT, R40, 0x1, PT ;  /* 0x000000012800780c */ /* 0x000fe20003f45270 */
[----:B------:R-:W-:Y:S01]  /*4f60*/  IMAD.HI.U32 R4, R91, R84, RZ ;  /* 0x000000545b047227 */ /* 0x000fe200078e00ff */
[----:B------:R-:W-:Y:S02]  /*4f70*/  SHF.R.U32.HI R0, RZ, R89, R0 ;  /* 0x00000059ff007219 */ /* 0x000fe40000011600 */
[----:B------:R-:W-:Y:S01]  /*4f80*/  ISETP.NE.AND P3, PT, R42, 0x1, PT ;  /* 0x000000012a00780c */ /* 0x000fe20003f65270 */
[----:B------:R-:W-:Y:S01]  /*4f90*/  IMAD.HI.U32 R6, R43, R39, RZ ;  /* 0x000000272b067227 */ /* 0x000fe200078e00ff */
[-C--:B------:R-:W-:Y:S02]  /*4fa0*/  SHF.R.U32.HI R4, RZ, R85.reuse, R4 ;  /* 0x00000055ff047219 */ /* 0x080fe40000011604 */
[----:B------:R-:W-:Y:S01]  /*4fb0*/  SEL R0, R90, R0, !P0 ;  /* 0x000000005a007207 */ /* 0x000fe20004000000 */
[----:B------:R-:W-:Y:S01]  /*4fc0*/  IMAD.HI.U32 R5, R44, R84, RZ ;  /* 0x000000542c057227 */ /* 0x000fe200078e00ff */
[----:B------:R-:W-:Y:S03]  /*4fd0*/  SEL R4, R91, R4, !P3 ;  /* 0x000000045b047207 */ /* 0x000fe60005800000 */
[-C--:B------:R-:W-:Y:S01]  /*4fe0*/  IMAD.HI.U32 R3, R0, R36.reuse, RZ ;  /* 0x0000002400037227 */ /* 0x080fe200078e00ff */
[----:B------:R-:W-:Y:S03]  /*4ff0*/  SHF.R.U32.HI R5, RZ, R85, R5 ;  /* 0x00000055ff057219 */ /* 0x000fe60000011605 */
[----:B------:R-:W-:Y:S01]  /*5000*/  IMAD.HI.U32 R2, R4, R36, RZ ;  /* 0x0000002404027227 */ /* 0x000fe200078e00ff */
[----:B------:R-:W-:Y:S02]  /*5010*/  @P2 SHF.R.U32.HI R0, RZ, R37, R3 ;  /* 0x00000025ff002219 */ /* 0x000fe40000011603 */
[----:B------:R-:W-:Y:S02]  /*5020*/  SHF.R.U32.HI R3, RZ, R89, R6 ;  /* 0x00000059ff037219 */ /* 0x000fe40000011606 */
[----:B------:R-:W-:Y:S01]  /*5030*/  @P2 SHF.R.U32.HI R4, RZ, R37, R2 ;  /* 0x00000025ff042219 */ /* 0x000fe20000011602 */
[----:B------:R-:W-:Y:S01]  /*5040*/  IMAD R0, R40, R0, RZ ;  /* 0x0000000028007224 */ /* 0x000fe200078e02ff */
[----:B------:R-:W-:Y:S02]  /*5050*/  SEL R3, R43, R3, !P0 ;  /* 0x000000032b037207 */ /* 0x000fe40004000000 */
[----:B------:R-:W-:Y:S01]  /*5060*/  SEL R2, R44, R5, !P3 ;  /* 0x000000052c027207 */ /* 0x000fe20005800000 */
[----:B------:R-:W-:Y:S01]  /*5070*/  IMAD R5, R40, R4, RZ ;  /* 0x0000000428057224 */ /* 0x000fe200078e02ff */
[C---:B------:R-:W-:Y:S01]  /*5080*/  ISETP.GE.AND P0, PT, R3.reuse, R0, PT ;  /* 0x000000000300720c */ /* 0x040fe20003f06270 */
[C---:B------:R-:W-:Y:S03]  /*5090*/  IMAD.HI.U32 R0, R3.reuse, R36, RZ ;  /* 0x0000002403007227 */ /* 0x040fe600078e00ff */
[C---:B------:R-:W-:Y:S02]  /*50a0*/  ISETP.GE.OR P0, PT, R2.reuse, R5, P0 ;  /* 0x000000050200720c */ /* 0x040fe40000706670 */
[----:B------:R-:W-:Y:S04]  /*50b0*/  SHF.R.U32.HI R0, RZ, R37, R0 ;  /* 0x00000025ff007219 */ /* 0x000fe80000011600 */
[C---:B------:R-:W-:Y:S05]  /*50c0*/  SEL R6, R3.reuse, R0, !P2 ;  /* 0x0000000003067207 */ /* 0x040fea0005000000 */
        /* <DEDUP_REMOVED lines=14> */
[----:B------:R-:W-:Y:S07]  /*51b0*/  IMAD R43, R3, R38, R43 ;  /* 0x00000026032b7224 */ /* 0x000fee00078e022b */
.L_x_85:
[----:B-1----:R-:W-:Y:S01]  /*51c0*/  @!P1 ISETP.NE.AND P0, PT, R8, 0x1, PT ;  /* 0x000000010800980c */ /* 0x002fe20003f05270 */
[----:B------:R-:W-:Y:S01]  /*51d0*/  @!P1 IMAD.HI.U32 R0, R44, R10, RZ ;  /* 0x0000000a2c009227 */ /* 0x000fe200078e00ff */
[----:B------:R-:W-:Y:S01]  /*51e0*/  @!P1 ISETP.NE.AND P2, PT, R7, 0x1, PT ;  /* 0x000000010700980c */ /* 0x000fe20003f45270 */
[----:B------:R-:W-:Y:S01]  /*51f0*/  ULOP3.LUT UP0, URZ, UR52, 0x1b0, URZ, 0xc0, !UPT ;  /* 0x000001b034ff7892 */ /* 0x000fe2000f80c0ff */
[----:B------:R-:W-:Y:S01]  /*5200*/  R2UR UR42, R15 ;  /* 0x000000000f2a72ca */ /* 0x000fe200000e0000 */
[----:B------:R-:W-:Y:S01]  /*5210*/  @!P1 IMAD.HI.U32 R2, R43, R9, RZ ;  /* 0x000000092b029227 */ /* 0x000fe200078e00ff */
[----:B------:R-:W-:Y:S02]  /*5220*/  @!P1 SHF.R.U32.HI R0, RZ, R11, R0 ;  /* 0x0000000bff009219 */ /* 0x000fe40000011600 */
[----:B------:R-:W-:Y:S01]  /*5230*/  R2UR UR41, R14 ;  /* 0x000000000e2972ca */ /* 0x000fe200000e0000 */
[----:B------:R-:W-:Y:S01]  /*5240*/  VIADD R103, R103, 0x1 ;  /* 0x0000000167677836 */ /* 0x000fe20000000000 */
[----:B------:R-:W-:Y:S02]  /*5250*/  @!P1 SHF.R.U32.HI R2, RZ, R12, R2 ;  /* 0x0000000cff029219 */ /* 0x000fe40000011602 */
[----:B------:R-:W-:Y:S02]  /*5260*/  @!P1 SEL R3, R44, R0, !P2 ;  /* 0x000000002c039207 */ /* 0x000fe40005000000 */
[----:B------:R-:W-:Y:S02]  /*5270*/  @!P1 SEL R2, R43, R2, !P0 ;  /* 0x000000022b029207 */ /* 0x000fe40004000000 */
[----:B------:R-:W-:Y:S01]  /*5280*/  @P4 SHF.R.U32.HI R95, RZ, 0x10, R17 ;  /* 0x00000010ff5f4819 */ /* 0x000fe20000011611 */
[----:B------:R-:W-:Y:S02]  /*5290*/  USHF.L.U32 UR42, UR42, 0x7, URZ ;  /* 0x000000072a2a7899 */ /* 0x000fe400080006ff */
[----:B------:R-:W-:Y:S02]  /*52a0*/  @!P1 IMAD.IADD R0, R2, 0x1, -R3 ;  /* 0x0000000102009824 */ /* 0x000fe400078e0a03 */
[----:B------:R-:W-:Y:S01]  /*52b0*/  @!P1 IMAD.IADD R2, R3, 0x1, -R2 ;  /* 0x0000000103029824 */ /* 0x000fe200078e0a02 */
[----:B------:R-:W-:Y:S01]  /*52c0*/  USHF.L.U32 UR41, UR41, 0x6, URZ ;  /* 0x0000000629297899 */ /* 0x000fe200080006ff */
[----:B------:R-:W-:Y:S02]  /*52d0*/  @!P1 IMAD R44, R0, R7, R44 ;  /* 0x00000007002c9224 */ /* 0x000fe400078e022c */
[----:B------:R-:W-:Y:S01]  /*52e0*/  @!P1 IMAD R43, R2, R8, R43 ;  /* 0x00000008022b9224 */ /* 0x000fe200078e022b */
[----:B------:R-:W-:Y:S08]  /*52f0*/  BRA.U !UP0, `(.L_x_86) ;  /* 0x00000001087c7547 */ /* 0x000ff0000b800000 */
[----:B------:R-:W1:Y:S01]  /*5300*/  LDCU.64 UR8, c[0x4][0x80] ;  /* 0x01001000ff0877ac */ /* 0x000e620008000a00 */
[----:B------:R-:W-:Y:S01]  /*5310*/  MOV R2, 0x0 ;  /* 0x0000000000027802 */ /* 0x000fe20000000f00 */
[----:B------:R-:W-:Y:S02]  /*5320*/  HFMA2 R12, -RZ, RZ, 0, 5.9604644775390625e-08 ;  /* 0x00000001ff0c7431 */ /* 0x000fe400000001ff */
[----:B------:R-:W-:Y:S01]  /*5330*/  IMAD.MOV.U32 R8, RZ, RZ, 0x70 ;  /* 0x00000070ff087424 */ /* 0x000fe200078e00ff */
[----:B------:R2:W3:Y:S01]  /*5340*/  LDC.64 R14, c[0x4][R2] ;  /* 0x01000000020e7b82 */ /* 0x0004e20000000a00 */
[----:B------:R-:W4:Y:S01]  /*5350*/  LDCU.64 UR6, c[0x4][0x88] ;  /* 0x01001100ff0677ac */ /* 0x000f220008000a00 */
[----:B------:R-:W-:Y:S01]  /*5360*/  IMAD.MOV.U32 R13, RZ, RZ, RZ ;  /* 0x000000ffff0d7224 */ /* 0x000fe200078e00ff */
[----:B------:R-:W2:Y:S01]  /*5370*/  LDCU.64 UR4, c[0x4][0x8] ;  /* 0x01000100ff0477ac */ /* 0x000ea20008000a00 */
[----:B-1----:R-:W-:Y:S01]  /*5380*/  MOV R5, UR9 ;  /* 0x0000000900057c02 */ /* 0x002fe20008000f00 */
[----:B------:R-:W-:Y:S01]  /*5390*/  IMAD.U32 R4, RZ, RZ, UR8 ;  /* 0x00000008ff047e24 */ /* 0x000fe2000f8e00ff */
[----:B----4-:R-:W-:Y:S01]  /*53a0*/  MOV R7, UR7 ;  /* 0x0000000700077c02 */ /* 0x010fe20008000f00 */
[----:B------:R-:W-:Y:S01]  /*53b0*/  IMAD.U32 R6, RZ, RZ, UR6 ;  /* 0x00000006ff067e24 */ /* 0x000fe2000f8e00ff */
[----:B--2---:R-:W-:Y:S01]  /*53c0*/  MOV R11, UR5 ;  /* 0x00000005000b7c02 */ /* 0x004fe20008000f00 */
[----:B------:R-:W-:Y:S02]  /*53d0*/  IMAD.U32 R10, RZ, RZ, UR4 ;  /* 0x00000004ff0a7e24 */ /* 0x000fe4000f8e00ff */
[----:B------:R-:W-:Y:S07]  /*53e0*/  LEPC R20, `(.L_x_87) ;  /* 0x000000001014794e */ /* 0x000fee0000000000 */
[----:B---3-5:R-:W-:Y:S05]  /*53f0*/  CALL.ABS.NOINC R14 ;  /* 0x000000000e007343 */ /* 0x028fea0003c00000 */
.L_x_87:
[----:B------:R-:W1:Y:S01]  /*5400*/  LDCU.64 UR8, c[0x4][0x80] ;  /* 0x01001000ff0877ac */ /* 0x000e620008000a00 */
[----:B------:R-:W2:Y:S01]  /*5410*/  LDC.64 R2, c[0x4][R2] ;  /* 0x0100000002027b82 */ /* 0x000ea20000000a00 */
[----:B------:R-:W-:Y:S02]  /*5420*/  HFMA2 R12, -RZ, RZ, 0, 5.9604644775390625e-08 ;  /* 0x00000001ff0c7431 */ /* 0x000fe400000001ff */
[----:B------:R-:W-:Y:S02]  /*5430*/  IMAD.MOV.U32 R8, RZ, RZ, 0x70 ;  /* 0x00000070ff087424 */ /* 0x000fe400078e00ff */
[----:B------:R-:W-:Y:S01]  /*5440*/  IMAD.MOV.U32 R13, RZ, RZ, RZ ;  /* 0x000000ffff0d7224 */ /* 0x000fe200078e00ff */
[----:B------:R-:W3:Y:S01]  /*5450*/  LDCU.64 UR6, c[0x4][0x88] ;  /* 0x01001100ff0677ac */ /* 0x000ee20008000a00 */
[----:B------:R-:W4:Y:S01]  /*5460*/  LDCU.64 UR4, c[0x4][0x8] ;  /* 0x01000100ff0477ac */ /* 0x000f220008000a00 */
[----:B-1----:R-:W-:Y:S02]  /*5470*/  MOV R4, UR8 ;  /* 0x0000000800047c02 */ /* 0x002fe40008000f00 */
[----:B------:R-:W-:Y:S02]  /*5480*/  MOV R5, UR9 ;  /* 0x0000000900057c02 */ /* 0x000fe40008000f00 */
[----:B---3--:R-:W-:Y:S01]  /*5490*/  MOV R7, UR7 ;  /* 0x0000000700077c02 */ /* 0x008fe20008000f00 */
[----:B------:R-:W-:Y:S01]  /*54a0*/  IMAD.U32 R6, RZ, RZ, UR6 ;  /* 0x00000006ff067e24 */ /* 0x000fe2000f8e00ff */
[----:B----4-:R-:W-:Y:S01]  /*54b0*/  MOV R11, UR5 ;  /* 0x00000005000b7c02 */ /* 0x010fe20008000f00 */
[----:B------:R-:W-:Y:S02]  /*54c0*/  IMAD.U32 R10, RZ, RZ, UR4 ;  /* 0x00000004ff0a7e24 */ /* 0x000fe4000f8e00ff */
[----:B------:R-:W-:Y:S07]  /*54d0*/  LEPC R20, `(.L_x_86) ;  /* 0x000000001014794e */ /* 0x000fee0000000000 */
[----:B--2---:R-:W-:Y:S05]  /*54e0*/  CALL.ABS.NOINC R2 ;  /* 0x0000000002007343 */ /* 0x004fea0003c00000 */
.L_x_86:
[----:B------:R-:W-:Y:S01]  /*54f0*/  ISETP.NE.U32.AND P4, PT, R82, RZ, PT ;  /* 0x000000ff5200720c */ /* 0x000fe20003f85070 */
[----:B------:R-:W-:Y:S01]  /*5500*/  UISETP.NE.AND UP2, UPT, UR53, URZ, UPT ;  /* 0x000000ff3500728c */ /* 0x000fe2000bf45270 */
[----:B------:R-:W-:Y:S01]  /*5510*/  ISETP.NE.U32.AND P2, PT, RZ, UR38, PT ;  /* 0x00000026ff007c0c */ /* 0x000fe2000bf45070 */
[----:B------:R-:W-:Y:S01]  /*5520*/  UISETP.NE.U32.AND UP1, UPT, UR44, URZ, UPT ;  /* 0x000000ff2c00728c */ /* 0x000fe2000bf25070 */
[----:B------:R-:W-:Y:S01]  /*5530*/  ISETP.NE.AND.EX P4, PT, R83, RZ, PT, P4 ;  /* 0x000000ff5300720c */ /* 0x000fe20003f85340 */
[----:B------:R-:W-:Y:S01]  /*5540*/  UPLOP3.LUT UP0, UPT, UPT, UPT, UPT, 0x40, 0x4 ;  /* 0x000000000004789c */ /* 0x000fe20003f0e870 */
[----:B------:R-:W-:Y:S01]  /*5550*/  ISETP.NE.AND.EX P2, PT, RZ, UR39, PT, P2 ;  /* 0x00000027ff007c0c */ /* 0x000fe2000bf45320 */
[----:B------:R-:W-:Y:S01]  /*5560*/  UISETP.NE.AND.EX UP1, UPT, UR45, URZ, UPT, UP1 ;  /* 0x000000ff2d00728c */ /* 0x000fe2000bf25310 */
[----:B------:R-:W-:Y:S04]  /*5570*/  PLOP3.LUT P1, PT, PT, PT, UP2, 0x80, 0x8 ;  /* 0x000000000008781c */ /* 0x000fe80003f2f028 */
[----:B------:R-:W-:Y:S06]  /*5580*/  @UP2 UPLOP3.LUT UP0, UPT, UPT, UPT, UP1, 0x80, 0x8 ;  /* 0x000000000008289c */ /* 0x000fec0003f0f010 */
[----:B------:R-:W-:Y:S01]  /*5590*/  PLOP3.LUT P0, PT, PT, PT, UP0, 0x80, 0x8 ;  /* 0x000000000008781c */ /* 0x000fe20003f0f008 */
[----:B------:R-:W-:Y:S01]  /*55a0*/  @!UPT UIADD3 URZ, UPT, UPT, URZ, URZ, URZ ;  /* 0x000000fffffff290 */ /* 0x000fe2000fffe0ff */
[----:B------:R-:W-:Y:S11]  /*55b0*/  BRA.U !UP1, `(.L_x_88) ;  /* 0x0000000109387547 */ /* 0x000ff6000b800000 */
[----:B------:R-:W-:Y:S01]  /*55c0*/  UISETP.NE.U32.AND UP0, UPT, UR38, URZ, UPT ;  /* 0x000000ff2600728c */ /* 0x000fe2000bf05070 */
[----:B------:R-:W-:Y:S02]  /*55d0*/  HFMA2 R0, -RZ, RZ, 0, 5.9604644775390625e-08 ;  /* 0x00000001ff007431 */ /* 0x000fe400000001ff */
[----:B------:R-:W-:Y:S01]  /*55e0*/  IMAD.MOV.U32 R88, RZ, RZ, 0x1 ;  /* 0x00000001ff587424 */ /* 0x000fe200078e00ff */
[----:B------:R-:W-:Y:S06]  /*55f0*/  UISETP.NE.AND.EX UP0, UPT, UR39, URZ, UPT, UP0 ;  /* 0x000000ff2700728c */ /* 0x000fec000bf05300 */
[----:B------:R-:W-:Y:S05]  /*5600*/  PLOP3.LUT P3, PT, PT, PT, UP0, 0x80, 0x8 ;  /* 0x000000000008781c */ /* 0x000fea0003f6f008 */
[----:B------:R-:W1:Y:S01]  /*5610*/  @UP0 LDCU.64 UR6, c[0x0][0x888] ;  /* 0x00011100ff0607ac */ /* 0x000e620008000a00 */
[----:B------:R-:W-:Y:S07]  /*5620*/  @UP0 UIMAD UR4, UR36, UR44, URZ ;  /* 0x0000002c240402a4 */ /* 0x000fee000f8e02ff */
[----:B------:R-:W-:Y:S01]  /*5630*/  @!P3 PRMT R88, R0, 0x7610, R88 ;  /* 0x000076100058b816 */ /* 0x000fe20000000058 */
[----:B-1----:R-:W-:Y:S03]  /*5640*/  @UP0 UIMAD.WIDE UR6, UR4, 0x4, UR6 ;  /* 0x00000004040608a5 */ /* 0x002fe6000f8e0206 */
[----:B------:R-:W1:Y:S03]  /*5650*/  @!UP0 LDCU UR4, c[0x0][0x880] ;  /* 0x00011000ff0487ac */ /* 0x000e660008000800 */
[----:B------:R-:W-:Y:S01]  /*5660*/  IMAD.U32 R2, RZ, RZ, UR6 ;  /* 0x00000006ff027e24 */ /* 0x000fe2000f8e00ff */
[----:B------:R-:W-:Y:S05]  /*5670*/  MOV R3, UR7 ;  /* 0x0000000700037c02 */ /* 0x000fea0008000f00 */
[----:B-----5:R2:W5:Y:S02]  /*5680*/  @P3 LDG.E R49, desc[UR46][R2.64] ;  /* 0x0000002e02313981 */ /* 0x020564000c1e1900 */
[----:B-12---:R-:W-:Y:S02]  /*5690*/  @!P3 IMAD.U32 R49, RZ, RZ, UR4 ;  /* 0x00000004ff31be24 */ /* 0x006fe4000f8e00ff */
.L_x_88:
[----:B------:R-:W-:Y:S05]  /*56a0*/  @!P4 BRA `(.L_x_89) ;  /* 0x000000000020c947 */ /* 0x000fea0003800000 */
[----:B------:R-:W-:Y:S04]  /*56b0*/  ISETP.NE.U32.AND P3, PT, R80, RZ, PT ;  /* 0x000000ff5000720c */ /* 0x000fe80003f65070 */
[----:B------:R-:W-:Y:S11]  /*56c0*/  ISETP.NE.AND.EX P3, PT, R81, RZ, PT, P3 ;  /* 0x000000ff5100720c */ /* 0x000ff60003f65330 */
[----:B------:R-:W-:Y:S02]  /*56d0*/  @!UPT UIADD3 URZ, UPT, UPT, URZ, URZ, URZ ;  /* 0x000000fffffff290 */ /* 0x000fe4000fffe0ff */
[----:B------:R-:W1:Y:S01]  /*56e0*/  @P3 LDC.64 R2, c[0x0][0x8a8] ;  /* 0x00022a00ff023b82 */ /* 0x000e620000000a00 */
[----:B------:R-:W-:Y:S04]  /*56f0*/  @P3 IMAD R0, R82, UR36, RZ ;  /* 0x0000002452003c24 */ /* 0x000fe8000f8e02ff */
[----:B-1----:R-:W-:Y:S05]  /*5700*/  @P3 IMAD.WIDE R2, R0, 0x4, R2 ;  /* 0x0000000400023825 */ /* 0x002fea00078e0202 */
[----:B-----5:R1:W5:Y:S02]  /*5710*/  @P3 LDG.E R47, desc[UR46][R2.64] ;  /* 0x0000002e022f3981 */ /* 0x020364000c1e1900 */
[----:B-1----:R-:W2:Y:S02]  /*5720*/  @!P3 LDC R47, c[0x0][0x8a0] ;  /* 0x00022800ff2fbb82 */ /* 0x002ea40000000800 */
.L_x_89:
[----:B-----5:R-:W-:Y:S01]  /*5730*/  FSETP.NEU.AND P3, PT, R49, RZ, PT ;  /* 0x000000ff3100720b */ /* 0x020fe20003f6d000 */
[----:B------:R-:W-:Y:S01]  /*5740*/  ULOP3.LUT UR4, UR51, 0x1, URZ, 0x3c, !UPT ;  /* 0x0000000133047892 */ /* 0x000fe2000f8e3cff */
[----:B------:R-:W-:Y:S01]  /*5750*/  SEL R4, RZ, 0xffffffff, P2 ;  /* 0xffffffffff047807 */ /* 0x000fe20001000000 */
[----:B------:R-:W-:Y:S01]  /*5760*/  IMAD.U32 R72, RZ, RZ, UR56 ;  /* 0x00000038ff487e24 */ /* 0x000fe2000f8e00ff */
[----:B------:R-:W-:Y:S01]  /*5770*/  @P1 LOP3.LUT P2, RZ, R88, 0xff, RZ, 0xc0, !PT ;  /* 0x000000ff58ff1812 */ /* 0x000fe2000784c0ff */
[----:B------:R-:W-:Y:S01]  /*5780*/  IMAD.SHL.U32 R106, R94, 0x10, RZ ;  /* 0x000000105e6a7824 */ /* 0x000fe200078e00ff */
[----:B------:R-:W-:Y:S01]  /*5790*/  @P1 SEL R0, RZ, 0xffffffff, P3 ;  /* 0xffffffffff001807 */ /* 0x000fe20001800000 */
[----:B------:R-:W-:Y:S01]  /*57a0*/  IMAD.U32 R107, RZ, RZ, UR4 ;  /* 0x00000004ff6b7e24 */ /* 0x000fe2000f8e00ff */
[----:B------:R-:W-:Y:S01]  /*57b0*/  LEA R73, R45, UR48, 0x3 ;  /* 0x000000302d497c11 */ /* 0x000fe2000f8e18ff */
[----:B------:R-:W-:Y:S01]  /*57c0*/  IMAD.SHL.U32 R72, R72, 0x2000, RZ ;  /* 0x0000200048487824 */ /* 0x000fe200078e00ff */
[----:B------:R-:W-:Y:S01]  /*57d0*/  @P0 SEL R0, R4, R0, !P2 ;  /* 0x0000000004000207 */ /* 0x000fe20005000000 */
[----:B------:R-:W-:Y:S01]  /*57e0*/  IMAD.SHL.U32 R105, R93, 0x10, RZ ;  /* 0x000000105d697824 */ /* 0x000fe200078e00ff */
[----:B------:R-:W-:Y:S01]  /*57f0*/  PLOP3.LUT P2, PT, PT, PT, UP1, 0x80, 0x8 ;  /* 0x000000000008781c */ /* 0x000fe20003f4f018 */
[----:B------:R-:W-:Y:S01]  /*5800*/  IMAD.IADD R67, R99, 0x1, R72 ;  /* 0x0000000163437824 */ /* 0x000fe200078e0248 */
[----:B------:R-:W-:Y:S01]  /*5810*/  @P1 LOP3.LUT R0, R0, 0x1, RZ, 0xc0, !PT ;  /* 0x0000000100001812 */ /* 0x000fe200078ec0ff */
[----:B------:R-:W-:Y:S01]  /*5820*/  BSSY B1, `(.L_x_90) ;  /* 0x0000039000017945 */ /* 0x000fe20003800000 */
[----:B------:R-:W-:Y:S01]  /*5830*/  LOP3.LUT P4, R102, R88, 0xff, RZ, 0xc0, !PT ;  /* 0x000000ff58667812 */ /* 0x000fe2000788c0ff */
[----:B------:R-:W-:Y:S01]  /*5840*/  IMAD.IADD R66, R67, 0x1, R106 ;  /* 0x0000000143427824 */ /* 0x000fe200078e026a */
[----:B------:R-:W-:Y:S01]  /*5850*/  ISETP.NE.U32.OR P5, PT, R0, 0x1, !P1 ;  /* 0x000000010000780c */ /* 0x000fe20004fa5470 */
[----:B------:R-:W-:Y:S01]  /*5860*/  IMAD.U32 R0, RZ, RZ, UR56 ;  /* 0x00000038ff007e24 */ /* 0x000fe2000f8e00ff */
[----:B------:R-:W-:Y:S01]  /*5870*/  SEL R3, RZ, 0xffffffff, P3 ;  /* 0xffffffffff037807 */ /* 0x000fe20001800000 */
[----:B------:R-:W-:Y:S01]  /*5880*/  IMAD.MOV.U32 R75, RZ, RZ, 0x1 ;  /* 0x00000001ff4b7424 */ /* 0x000fe200078e00ff */
[----:B------:R-:W-:Y:S01]  /*5890*/  P2R R104, PR, RZ, 0x20 ;  /* 0x00000020ff687803 */ /* 0x000fe20000000000 */
[----:B------:R-:W-:Y:S01]  /*58a0*/  IMAD R48, R45, 0x40, R46 ;  /* 0x000000402d307824 */ /* 0x000fe200078e022e */
[----:B------:R-:W-:Y:S01]  /*58b0*/  LEA R0, R0, UR48, 0x3 ;  /* 0x0000003000007c11 */ /* 0x000fe2000f8e18ff */
[----:B------:R-:W-:Y:S01]  /*58c0*/  IMAD.U32 R74, RZ, RZ, UR56 ;  /* 0x00000038ff4a7e24 */ /* 0x000fe2000f8e00ff */
[----:B------:R-:W-:Y:S02]  /*58d0*/  @P2 SEL R3, R4, R3, !P4 ;  /* 0x0000000304032207 */ /* 0x000fe40006000000 */
[----:B------:R-:W-:Y:S02]  /*58e0*/  CS2R R78, SRZ ;  /* 0x00000000004e7805 */ /* 0x000fe4000001ff00 */
[----:B------:R-:W-:Y:S02]  /*58f0*/  CS2R R76, SRZ ;  /* 0x00000000004c7805 */ /* 0x000fe4000001ff00 */
[----:B------:R-:W-:Y:S02]  /*5900*/  CS2R R70, SRZ ;  /* 0x0000000000467805 */ /* 0x000fe4000001ff00 */
[----:B------:R-:W-:Y:S02]  /*5910*/  LOP3.LUT R3, R3, 0x1, RZ, 0xc0, !PT ;  /* 0x0000000103037812 */ /* 0x000fe400078ec0ff */
[----:B------:R-:W-:Y:S02]  /*5920*/  CS2R R68, SRZ ;  /* 0x0000000000447805 */ /* 0x000fe4000001ff00 */
[----:B------:R-:W-:Y:S02]  /*5930*/  @P5 SHF.L.U32 R2, R107, 0x1f, RZ ;  /* 0x0000001f6b025819 */ /* 0x000fe400000006ff */
[----:B------:R-:W-:Y:S02]  /*5940*/  CS2R R62, SRZ ;  /* 0x00000000003e7805 */ /* 0x000fe4000001ff00 */
[----:B------:R-:W-:Y:S02]  /*5950*/  ISETP.NE.U32.AND P2, PT, R3, 0x1, PT ;  /* 0x000000010300780c */ /* 0x000fe40003f45070 */
[----:B------:R-:W-:Y:S01]  /*5960*/  CS2R R60, SRZ ;  /* 0x00000000003c7805 */ /* 0x000fe2000001ff00 */
[----:B------:R1:W3:Y:S01]  /*5970*/  @P5 SYNCS.PHASECHK.TRANS64.TRYWAIT P1, [R0+URZ+0x80], R2 ;  /* 0x00008002000055a7 */ /* 0x0002e200080211ff */
[----:B------:R-:W-:Y:S02]  /*5980*/  CS2R R58, SRZ ;  /* 0x00000000003a7805 */ /* 0x000fe4000001ff00 */
[----:B------:R-:W-:Y:S02]  /*5990*/  P2R R108, PR, RZ, 0x4 ;  /* 0x00000004ff6c7803 */ /* 0x000fe40000000000 */
[----:B------:R-:W-:Y:S01]  /*59a0*/  CS2R R56, SRZ ;  /* 0x0000000000387805 */ /* 0x000fe2000001ff00 */
[----:B------:R-:W-:Y:S02]  /*59b0*/  IMAD.IADD R65, R67, 0x1, R105 ;  /* 0x0000000143417824 */ /* 0x000fe400078e0269 */
[----:B------:R-:W-:Y:S01]  /*59c0*/  IMAD.IADD R64, R98, 0x1, R66 ;  /* 0x0000000162407824 */ /* 0x000fe200078e0242 */
[----:B-1----:R-:W-:Y:S04]  /*59d0*/  SHF.L.U32 R2, R97, 0x1f, RZ ;  /* 0x0000001f61027819 */ /* 0x002fe800000006ff */
[----:B------:R1:W4:Y:S01]  /*59e0*/  SYNCS.PHASECHK.TRANS64.TRYWAIT P0, [R73+URZ+0xe0], R2 ;  /* 0x0000e002490075a7 */ /* 0x00032200080011ff */
[----:B---3--:R-:W-:Y:S01]  /*59f0*/  @P5 SEL R75, RZ, 0x1, !P1 ;  /* 0x00000001ff4b5807 */ /* 0x008fe20004800000 */
[----:B-1----:R-:W-:Y:S06]  /*5a00*/  @!P5 BRA `(.L_x_91) ;  /* 0x000000000068d947 */ /* 0x002fec0003800000 */
[----:B------:R-:W-:Y:S01]  /*5a10*/  ISETP.NE.AND P1, PT, R75, RZ, PT ;  /* 0x000000ff4b00720c */ /* 0x000fe20003f25270 */
[----:B------:R-:W-:Y:S01]  /*5a20*/  BSSY B0, `(.L_x_92) ;  /* 0x000000d000007945 */ /* 0x000fe20003800000 */
[----:B------:R-:W-:Y:S02]  /*5a30*/  CS2R R58, SRZ ;  /* 0x00000000003a7805 */ /* 0x000fe4000001ff00 */
[----:B------:R-:W-:Y:S02]  /*5a40*/  CS2R R56, SRZ ;  /* 0x0000000000387805 */ /* 0x000fe4000001ff00 */
[----:B------:R-:W-:Y:S02]  /*5a50*/  CS2R R62, SRZ ;  /* 0x00000000003e7805 */ /* 0x000fe4000001ff00 */
[----:B------:R-:W-:Y:S02]  /*5a60*/  CS2R R60, SRZ ;  /* 0x00000000003c7805 */ /* 0x000fe4000001ff00 */
[----:B------:R-:W-:Y:S02]  /*5a70*/  CS2R R70, SRZ ;  /* 0x0000000000467805 */ /* 0x000fe4000001ff00 */
[----:B------:R-:W-:Y:S02]  /*5a80*/  CS2R R68, SRZ ;  /* 0x0000000000447805 */ /* 0x000fe4000001ff00 */
[----:B------:R-:W-:Y:S02]  /*5a90*/  CS2R R78, SRZ ;  /* 0x00000000004e7805 */ /* 0x000fe4000001ff00 */
[----:B------:R-:W-:Y:S01]  /*5aa0*/  CS2R R76, SRZ ;  /* 0x00000000004c7805 */ /* 0x000fe2000001ff00 */
[----:B------:R-:W-:Y:S06]  /*5ab0*/  @P1 BRA `(.L_x_93) ;  /* 0x00000000000c1947 */ /* 0x000fec0003800000 */
[----:B------:R-:W-:Y:S04]  /*5ac0*/  SHF.L.U32 R3, R107, 0x1f, RZ ;  /* 0x0000001f6b037819 */ /* 0x000fe800000006ff */
[----:B------:R-:W1:Y:S02]  /*5ad0*/  SYNCS.PHASECHK.TRANS64.TRYWAIT P1, [R0+URZ+0x80], R3 ;  /* 0x00008003000075a7 */ /* 0x000e6400080211ff */
[----:B-1----:R-:W-:Y:S05]  /*5ae0*/  @!P1 BRA `(.L_x_94) ;  /* 0x0000002400a89947 */ /* 0x002fea0003800000 */
.L_x_93:
[----:B------:R-:W-:Y:S05]  /*5af0*/  BSYNC B0 ;  /* 0x0000000000007941 */ /* 0x000fea0003800000 */
.L_x_92:
[----:B------:R-:W-:Y:S01]  /*5b00*/  ISETP.NE.AND P1, PT, R108, RZ, PT ;  /* 0x000000ff6c00720c */ /* 0x000fe20003f25270 */
[----:B------:R-:W-:Y:S04]  /*5b10*/  UIADD3 UR5, UPT, UPT, UR56, 0x1, URZ ;  /* 0x0000000138057890 */ /* 0x000fe8000fffe0ff */
[----:B------:R-:W-:Y:S04]  /*5b20*/  UISETP.NE.AND UP0, UPT, UR5, 0x3, UPT ;  /* 0x000000030500788c */ /* 0x000fe8000bf05270 */
[----:B------:R-:W-:Y:S02]  /*5b30*/  USEL UR4, URZ, 0x1, UP0 ;  /* 0x00000001ff047887 */ /* 0x000fe40008000000 */
[----:B------:R-:W-:Y:S02]  /*5b40*/  USEL UR5, UR5, URZ, UP0 ;  /* 0x000000ff05057287 */ /* 0x000fe40008000000 */
[----:B------:R3:W1:Y:S02]  /*5b50*/  @P1 LDS.128 R56, [R67] ;  /* 0x0000000043381984 */ /* 0x0006640000000c00 */
[----:B------:R-:W-:Y:S02]  /*5b60*/  LOP3.LUT R107, R107, UR4, RZ, 0x3c, !PT ;  /* 0x000000046b6b7c12 */ /* 0x000fe4000f8e3cff */
[----:B------:R3:W1:Y:S01]  /*5b70*/  @P1 LDS.128 R60, [R66+0x10] ;  /* 0x00001000423c1984 */ /* 0x0006620000000c00 */
[----:B------:R-:W-:Y:S03]  /*5b80*/  IMAD.U32 R74, RZ, RZ, UR5 ;  /* 0x00000005ff4a7e24 */ /* 0x000fe6000f8e00ff */
[----:B------:R3:W1:Y:S04]  /*5b90*/  @P1 LDS.128 R68, [R65+0x20] ;  /* 0x0000200041441984 */ /* 0x0006680000000c00 */
[----:B------:R3:W1:Y:S02]  /*5ba0*/  @P1 LDS.128 R76, [R64+0x10] ;  /* 0x00001000404c1984 */ /* 0x0006640000000c00 */
.L_x_91:
[----:B------:R-:W-:Y:S05]  /*5bb0*/  BSYNC B1 ;  /* 0x0000000000017941 */ /* 0x000fea0003800000 */
.L_x_90:
[----:B-1----:R-:W-:Y:S04]  /*5bc0*/  SHF.R.U32.HI R0, RZ, 0x15, R48 ;  /* 0x00000015ff007819 */ /* 0x002fe80000011630 */
[----:B------:R-:W-:Y:S01]  /*5bd0*/  LOP3.LUT P1, RZ, R0, 0x3, R92, 0x48, !PT ;  /* 0x0000000300ff7812 */ /* 0x000fe2000782485c */
[----:B------:R-:W-:Y:S01]  /*5be0*/  @!UPT UIADD3 URZ, UPT, UPT, URZ, URZ, URZ ;  /* 0x000000fffffff290 */ /* 0x000fe2000fffe0ff */
[----:B----4-:R-:W-:Y:S11]  /*5bf0*/  @P0 BRA `(.L_x_95) ;  /* 0x0000000000080947 */ /* 0x010ff60003800000 */
[----:B------:R-:W1:Y:S02]  /*5c00*/  SYNCS.PHASECHK.TRANS64.TRYWAIT P0, [R73+URZ+0xe0], R2 ;  /* 0x0000e002490075a7 */ /* 0x000e6400080011ff */
[----:B-1----:R-:W-:Y:S05]  /*5c10*/  @!P0 BRA `(.L_x_96) ;  /* 0x0000002400708947 */ /* 0x002fea0003800000 */
.L_x_95:
[----:B------:R-:W-:Y:S05]  /*5c20*/  @!P1 BRA `(.L_x_97) ;  /* 0x0000000000409947 */ /* 0x000fea0003800000 */
[----:B------:R-:W4:Y:S01]  /*5c30*/  LDCU.64 UR8, c[0x4][0x70] ;  /* 0x01000e00ff0877ac */ /* 0x000f220008000a00 */
[----:B------:R-:W-:Y:S01]  /*5c40*/  MOV R3, 0x0 ;  /* 0x0000000000037802 */ /* 0x000fe20000000f00 */
[----:B------:R-:W-:Y:S02]  /*5c50*/  HFMA2 R12, -RZ, RZ, 0, 5.9604644775390625e-08 ;  /* 0x00000001ff0c7431 */ /* 0x000fe400000001ff */
[----:B------:R-:W-:Y:S02]  /*5c60*/  IMAD.MOV.U32 R8, RZ, RZ, 0x192 ;  /* 0x00000192ff087424 */ /* 0x000fe400078e00ff */
[----:B------:R-:W-:Y:S01]  /*5c70*/  IMAD.MOV.U32 R13, RZ, RZ, RZ ;  /* 0x000000ffff0d7224 */ /* 0x000fe200078e00ff */
[----:B------:R-:W5:Y:S01]  /*5c80*/  LDCU.64 UR6, c[0x4][0x78] ;  /* 0x01000f00ff0677ac */ /* 0x000f620008000a00 */
[----:B-1----:R-:W1:Y:S01]  /*5c90*/  LDC.64 R2, c[0x4][R3] ;  /* 0x0100000003027b82 */ /* 0x002e620000000a00 */
[----:B------:R-:W2:Y:S01]  /*5ca0*/  LDCU.64 UR4, c[0x4][0x10] ;  /* 0x01000200ff0477ac */ /* 0x000ea20008000a00 */
[----:B----4-:R-:W-:Y:S01]  /*5cb0*/  MOV R5, UR9 ;  /* 0x0000000900057c02 */ /* 0x010fe20008000f00 */
[----:B------:R-:W-:Y:S01]  /*5cc0*/  IMAD.U32 R4, RZ, RZ, UR8 ;  /* 0x00000008ff047e24 */ /* 0x000fe2000f8e00ff */
[----:B-----5:R-:W-:Y:S01]  /*5cd0*/  MOV R7, UR7 ;  /* 0x0000000700077c02 */ /* 0x020fe20008000f00 */
[----:B------:R-:W-:Y:S01]  /*5ce0*/  IMAD.U32 R6, RZ, RZ, UR6 ;  /* 0x00000006ff067e24 */ /* 0x000fe2000f8e00ff */
[----:B--2---:R-:W-:Y:S01]  /*5cf0*/  MOV R11, UR5 ;  /* 0x00000005000b7c02 */ /* 0x004fe20008000f00 */
[----:B------:R-:W-:Y:S02]  /*5d00*/  IMAD.U32 R10, RZ, RZ, UR4 ;  /* 0x00000004ff0a7e24 */ /* 0x000fe4000f8e00ff */
[----:B------:R-:W-:Y:S07]  /*5d10*/  LEPC R20, `(.L_x_97) ;  /* 0x000000001014794e */ /* 0x000fee0000000000 */
[----:B-1-3--:R-:W-:Y:S05]  /*5d20*/  CALL.ABS.NOINC R2 ;  /* 0x0000000002007343 */ /* 0x00afea0003c00000 */
.L_x_97:
[----:B------:R-:W-:Y:S01]  /*5d30*/  SHF.L.U32 R50, R56, 0x10, RZ ;  /* 0x0000001038327819 */ /* 0x000fe200000006ff */
[----:B------:R-:W-:Y:S05]  /*5d40*/  WARPSYNC.ALL ;  /* 0x0000000000007948 */ /* 0x000fea0003800000 */
[----:B------:R-:W-:Y:S01]  /*5d50*/  R2UR UR4, R48 ;  /* 0x00000000300472ca */ /* 0x000fe200000e0000 */
[----:B------:R-:W-:Y:S01]  /*5d60*/  BSSY.RECONVERGENT B0, `(.L_x_98) ;  /* 0x0000085000007945 */ /* 0x000fe20003800200 */
[----:B------:R-:W-:Y:S02]  /*5d70*/  LOP3.LUT R51, R56, 0xffff0000, RZ, 0xc0, !PT ;  /* 0xffff000038337812 */ /* 0x000fe400078ec0ff */
[----:B------:R-:W-:Y:S02]  /*5d80*/  SHF.L.U32 R52, R57, 0x10, RZ ;  /* 0x0000001039347819 */ /* 0x000fe400000006ff */
[----:B------:R-:W-:Y:S07]  /*5d90*/  ISETP.NE.AND P0, PT, R100, RZ, PT ;  /* 0x000000ff6400720c */ /* 0x000fee0003f05270 */
[----:B------:R-:W2:Y:S02]  /*5da0*/  LDTM.x32 R4, tmem[UR4] ;  /* 0x00000004000479ee */ /* 0x000ea400082c0000 */
[C---:B--2---:R-:W-:Y:S01]  /*5db0*/  FMUL R0, R47.reuse, R4 ;  /* 0x000000042f007220 */ /* 0x044fe20000400000 */
[C---:B-1----:R-:W-:Y:S01]  /*5dc0*/  FMUL R2, R47.reuse, R5 ;  /* 0x000000052f027220 */ /* 0x042fe20000400000 */
[C---:B------:R-:W-:Y:S01]  /*5dd0*/  FMUL R4, R47.reuse, R8 ;  /* 0x000000082f047220 */ /* 0x040fe20000400000 */
[C---:B------:R-:W-:Y:S01]  /*5de0*/  FMUL R3, R47.reuse, R6 ;  /* 0x000000062f037220 */ /* 0x040fe20000400000 */
[C---:B------:R-:W-:Y:S01]  /*5df0*/  FMUL R5, R47.reuse, R9 ;  /* 0x000000092f057220 */ /* 0x040fe20000400000 */
[C---:B------:R-:W-:Y:S01]  /*5e00*/  FMUL R8, R47.reuse, R12 ;  /* 0x0000000c2f087220 */ /* 0x040fe20000400000 */
[C---:B------:R-:W-:Y:S01]  /*5e10*/  FMUL R6, R47.reuse, R10 ;  /* 0x0000000a2f067220 */ /* 0x040fe20000400000 */
[C---:B------:R-:W-:Y:S01]  /*5e20*/  FMUL R9, R47.reuse, R13 ;  /* 0x0000000d2f097220 */ /* 0x040fe20000400000 */
[----:B------:R-:W-:Y:S01]  /*5e30*/  FMUL R12, R47, R16 ;  /* 0x000000102f0c7220 */ /* 0x000fe20000400000 */
[----:B------:R-:W-:Y:S01]  /*5e40*/  FFMA R0, R49, R50, R0 ;  /* 0x0000003231007223 */ /* 0x000fe20000000000 */
[C---:B------:R-:W-:Y:S01]  /*5e50*/  FMUL R10, R47.reuse, R14 ;  /* 0x0000000e2f0a7220 */ /* 0x040fe20000400000 */
[C---:B------:R-:W-:Y:S01]  /*5e60*/  FMUL R13, R47.reuse, R17 ;  /* 0x000000112f0d7220 */ /* 0x040fe20000400000 */
[----:B------:R-:W-:Y:S01]  /*5e70*/  FMUL R16, R47, R20 ;  /* 0x000000142f107220 */ /* 0x000fe20000400000 */
[----:B------:R-:W-:Y:S01]  /*5e80*/  FFMA R2, R49, R51, R2 ;  /* 0x0000003331027223 */ /* 0x000fe20000000002 */
[C---:B------:R-:W-:Y:S01]  /*5e90*/  FMUL R14, R47.reuse, R18 ;  /* 0x000000122f0e7220 */ /* 0x040fe20000400000 */
[C---:B------:R-:W-:Y:S01]  /*5ea0*/  FMUL R17, R47.reuse, R21 ;  /* 0x000000152f117220 */ /* 0x040fe20000400000 */
[C---:B------:R-:W-:Y:S01]  /*5eb0*/  FMUL R20, R47.reuse, R24 ;  /* 0x000000182f147220 */ /* 0x040fe20000400000 */
[C---:B------:R-:W-:Y:S01]  /*5ec0*/  FMUL R18, R47.reuse, R22 ;  /* 0x000000162f127220 */ /* 0x040fe20000400000 */
[C---:B------:R-:W-:Y:S01]  /*5ed0*/  FMUL R21, R47.reuse, R25 ;  /* 0x000000192f157220 */ /* 0x040fe20000400000 */
[C---:B------:R-:W-:Y:S01]  /*5ee0*/  FMUL R24, R47.reuse, R28 ;  /* 0x0000001c2f187220 */ /* 0x040fe20000400000 */
[C---:B------:R-:W-:Y:S01]  /*5ef0*/  FMUL R22, R47.reuse, R26 ;  /* 0x0000001a2f167220 */ /* 0x040fe20000400000 */
[C---:B------:R-:W-:Y:S01]  /*5f00*/  FMUL R25, R47.reuse, R29 ;  /* 0x0000001d2f197220 */ /* 0x040fe20000400000 */
[----:B------:R-:W-:Y:S01]  /*5f10*/  FMUL R28, R47, R32 ;  /* 0x000000202f1c7220 */ /* 0x000fe20000400000 */
[----:B------:R-:W-:Y:S01]  /*5f20*/  LOP3.LUT R32, R57, 0xffff0000, RZ, 0xc0, !PT ;  /* 0xffff000039207812 */ /* 0x000fe200078ec0ff */
[C---:B------:R-:W-:Y:S01]  /*5f30*/  FMUL R26, R47.reuse, R30 ;  /* 0x0000001e2f1a7220 */ /* 0x040fe20000400000 */
[----:B------:R-:W-:Y:S01]  /*5f40*/  FMUL R29, R47, R33 ;  /* 0x000000212f1d7220 */ /* 0x000fe20000400000 */
[----:B------:R-:W-:Y:S01]  /*5f50*/  SHF.L.U32 R33, R58, 0x10, RZ ;  /* 0x000000103a217819 */ /* 0x000fe200000006ff */
[----:B------:R-:W-:Y:S01]  /*5f60*/  FFMA R3, R49, R52, R3 ;  /* 0x0000003431037223 */ /* 0x000fe20000000003 */
[----:B------:R-:W-:Y:S01]  /*5f70*/  F2FP.BF16.F32.PACK_AB R52, R2, R0 ;  /* 0x000000000234723e */ /* 0x000fe200000010ff */
[----:B------:R-:W-:Y:S01]  /*5f80*/  FMUL R7, R47, R7 ;  /* 0x000000072f077220 */ /* 0x000fe20000400000 */
[----:B------:R-:W-:Y:S01]  /*5f90*/  SHF.L.U32 R0, R59, 0x10, RZ ;  /* 0x000000103b007819 */ /* 0x000fe200000006ff */
[----:B------:R-:W-:Y:S01]  /*5fa0*/  FMUL R30, R47, R34 ;  /* 0x000000222f1e7220 */ /* 0x000fe20000400000 */
[----:B------:R-:W-:Y:S01]  /*5fb0*/  LOP3.LUT R34, R58, 0xffff0000, RZ, 0xc0, !PT ;  /* 0xffff00003a227812 */ /* 0x000fe200078ec0ff */
[----:B------:R-:W-:Y:S01]  /*5fc0*/  FFMA R7, R49, R32, R7 ;  /* 0x0000002031077223 */ /* 0x000fe20000000007 */
[----:B------:R-:W-:Y:S01]  /*5fd0*/  LOP3.LUT R2, R59, 0xffff0000, RZ, 0xc0, !PT ;  /* 0xffff00003b027812 */ /* 0x000fe200078ec0ff */
[----:B------:R-:W-:Y:S01]  /*5fe0*/  FFMA R4, R49, R33, R4 ;  /* 0x0000002131047223 */ /* 0x000fe20000000004 */
[----:B------:R-:W-:Y:S01]  /*5ff0*/  FMUL R11, R47, R11 ;  /* 0x0000000b2f0b7220 */ /* 0x000fe20000400000 */
[----:B------:R-:W-:Y:S01]  /*6000*/  FFMA R5, R49, R34, R5 ;  /* 0x0000002231057223 */ /* 0x000fe20000000005 */
[----:B------:R-:W-:Y:S01]  /*6010*/  F2FP.BF16.F32.PACK_AB R53, R7, R3 ;  /* 0x000000030735723e */ /* 0x000fe200000010ff */
[C---:B------:R-:W-:Y:S01]  /*6020*/  FFMA R6, R49.reuse, R0, R6 ;  /* 0x0000000031067223 */ /* 0x040fe20000000006 */
[C---:B------:R-:W-:Y:S01]  /*6030*/  SHF.L.U32 R0, R60.reuse, 0x10, RZ ;  /* 0x000000103c007819 */ /* 0x040fe200000006ff */
[----:B------:R-:W-:Y:S01]  /*6040*/  FFMA R11, R49, R2, R11 ;  /* 0x00000002310b7223 */ /* 0x000fe2000000000b */
[----:B------:R-:W-:Y:S01]  /*6050*/  LOP3.LUT R2, R60, 0xffff0000, RZ, 0xc0, !PT ;  /* 0xffff00003c027812 */ /* 0x000fe200078ec0ff */
[----:B------:R-:W-:Y:S01]  /*6060*/  FMUL R15, R47, R15 ;  /* 0x0000000f2f0f7220 */ /* 0x000fe20000400000 */
[----:B------:R-:W-:Y:S01]  /*6070*/  SHF.L.U32 R3, R61, 0x10, RZ ;  /* 0x000000103d037819 */ /* 0x000fe200000006ff */
[----:B------:R-:W-:Y:S01]  /*6080*/  FFMA R8, R49, R0, R8 ;  /* 0x0000000031087223 */ /* 0x000fe20000000008 */
[----:B------:R-:W-:Y:S01]  /*6090*/  LOP3.LUT R0, R61, 0xffff0000, RZ, 0xc0, !PT ;  /* 0xffff00003d007812 */ /* 0x000fe200078ec0ff */
[C---:B------:R-:W-:Y:S01]  /*60a0*/  FFMA R9, R49.reuse, R2, R9 ;  /* 0x0000000231097223 */ /* 0x040fe20000000009 */
[C---:B------:R-:W-:Y:S01]  /*60b0*/  SHF.L.U32 R2, R62.reuse, 0x10, RZ ;  /* 0x000000103e027819 */ /* 0x040fe200000006ff */
[----:B------:R-:W-:Y:S01]  /*60c0*/  FFMA R10, R49, R3, R10 ;  /* 0x00000003310a7223 */ /* 0x000fe2000000000a */
[----:B------:R-:W-:Y:S01]  /*60d0*/  SHF.L.U32 R3, R63, 0x10, RZ ;  /* 0x000000103f037819 */ /* 0x000fe200000006ff */
[C---:B------:R-:W-:Y:S01]  /*60e0*/  FFMA R15, R49.reuse, R0, R15 ;  /* 0x00000000310f7223 */ /* 0x040fe2000000000f */
[----:B------:R-:W-:Y:S01]  /*60f0*/  LOP3.LUT R0, R62, 0xffff0000, RZ, 0xc0, !PT ;  /* 0xffff00003e007812 */ /* 0x000fe200078ec0ff */
[----:B------:R-:W-:Y:S01]  /*6100*/  FFMA R12, R49, R2, R12 ;  /* 0x00000002310c7223 */ /* 0x000fe2000000000c */
[C---:B------:R-:W-:Y:S01]  /*6110*/  SHF.L.U32 R2, R68.reuse, 0x10, RZ ;  /* 0x0000001044027819 */ /* 0x040fe200000006ff */
[----:B------:R-:W-:Y:S01]  /*6120*/  FMUL R19, R47, R19 ;  /* 0x000000132f137220 */ /* 0x000fe20000400000 */
[----:B------:R-:W-:Y:S01]  /*6130*/  F2FP.BF16.F32.PACK_AB R54, R5, R4 ;  /* 0x000000040536723e */ /* 0x000fe200000010ff */
[----:B------:R-:W-:Y:S01]  /*6140*/  FFMA R13, R49, R0, R13 ;  /* 0x00000000310d7223 */ /* 0x000fe2000000000d */
[----:B------:R-:W-:Y:S01]  /*6150*/  LOP3.LUT R0, R63, 0xffff0000, RZ, 0xc0, !PT ;  /* 0xffff00003f007812 */ /* 0x000fe200078ec0ff */
[----:B------:R-:W-:Y:S01]  /*6160*/  FFMA R14, R49, R3, R14 ;  /* 0x00000003310e7223 */ /* 0x000fe2000000000e */
[----:B------:R-:W-:Y:S01]  /*6170*/  LOP3.LUT R3, R68, 0xffff0000, RZ, 0xc0, !PT ;  /* 0xffff000044037812 */ /* 0x000fe200078ec0ff */
[----:B------:R-:W-:Y:S01]  /*6180*/  FMUL R23, R47, R23 ;  /* 0x000000172f177220 */ /* 0x000fe20000400000 */
[----:B------:R-:W-:Y:S01]  /*6190*/  F2FP.BF16.F32.PACK_AB R55, R11, R6 ;  /* 0x000000060b37723e */ /* 0x000fe200000010ff */
[----:B------:R-:W-:Y:S01]  /*61a0*/  FFMA R19, R49, R0, R19 ;  /* 0x0000000031137223 */ /* 0x000fe20000000013 */
[----:B------:R-:W-:Y:S01]  /*61b0*/  SHF.L.U32 R0, R69, 0x10, RZ ;  /* 0x0000001045007819 */ /* 0x000fe200000006ff */
[----:B------:R-:W-:Y:S01]  /*61c0*/  FFMA R16, R49, R2, R16 ;  /* 0x0000000231107223 */ /* 0x000fe20000000010 */
[----:B------:R-:W-:Y:S01]  /*61d0*/  LOP3.LUT R2, R69, 0xffff0000, RZ, 0xc0, !PT ;  /* 0xffff000045027812 */ /* 0x000fe200078ec0ff */
[----:B------:R-:W-:Y:S01]  /*61e0*/  FFMA R17, R49, R3, R17 ;  /* 0x0000000331117223 */ /* 0x000fe20000000011 */
[----:B------:R-:W-:Y:S01]  /*61f0*/  SHF.L.U32 R3, R71, 0x10, RZ ;  /* 0x0000001047037819 */ /* 0x000fe200000006ff */
[----:B------:R-:W-:Y:S01]  /*6200*/  FFMA R18, R49, R0, R18 ;  /* 0x0000000031127223 */ /* 0x000fe20000000012 */
[C---:B------:R-:W-:Y:S01]  /*6210*/  SHF.L.U32 R0, R70.reuse, 0x10, RZ ;  /* 0x0000001046007819 */ /* 0x040fe200000006ff */
[----:B------:R1:W-:Y:S01]  /*6220*/  STS.128 [R67], R52 ;  /* 0x0000003443007388 */ /* 0x0003e20000000c00 */
[----:B------:R-:W-:Y:S01]  /*6230*/  F2FP.BF16.F32.PACK_AB R8, R9, R8 ;  /* 0x000000080908723e */ /* 0x000fe200000010ff */
[C---:B------:R-:W-:Y:S01]  /*6240*/  FFMA R23, R49.reuse, R2, R23 ;  /* 0x0000000231177223 */ /* 0x040fe20000000017 */
[----:B------:R-:W-:Y:S01]  /*6250*/  LOP3.LUT R2, R70, 0xffff0000, RZ, 0xc0, !PT ;  /* 0xffff000046027812 */ /* 0x000fe200078ec0ff */
[----:B------:R-:W-:Y:S01]  /*6260*/  FFMA R20, R49, R0, R20 ;  /* 0x0000000031147223 */ /* 0x000fe20000000014 */
[----:B------:R-:W-:Y:S01]  /*6270*/  LOP3.LUT R0, R71, 0xffff0000, RZ, 0xc0, !PT ;  /* 0xffff000047007812 */ /* 0x000fe200078ec0ff */
[----:B------:R-:W-:Y:S01]  /*6280*/  FMUL R27, R47, R27 ;  /* 0x0000001b2f1b7220 */ /* 0x000fe20000400000 */
[----:B------:R-:W-:Y:S01]  /*6290*/  F2FP.BF16.F32.PACK_AB R9, R15, R10 ;  /* 0x0000000a0f09723e */ /* 0x000fe200000010ff */
[C---:B------:R-:W-:Y:S01]  /*62a0*/  FFMA R21, R49.reuse, R2, R21 ;  /* 0x0000000231157223 */ /* 0x040fe20000000015 */
[C---:B------:R-:W-:Y:S01]  /*62b0*/  FFMA R22, R49.reuse, R3, R22 ;  /* 0x0000000331167223 */ /* 0x040fe20000000016 */
[----:B------:R-:W-:Y:S01]  /*62c0*/  FFMA R27, R49, R0, R27 ;  /* 0x00000000311b7223 */ /* 0x000fe2000000001b */
[C---:B------:R-:W-:Y:S01]  /*62d0*/  SHF.L.U32 R2, R76.reuse, 0x10, RZ ;  /* 0x000000104c027819 */ /* 0x040fe200000006ff */
[C---:B------:R-:W-:Y:S01]  /*62e0*/  FMUL R31, R47.reuse, R31 ;  /* 0x0000001f2f1f7220 */ /* 0x040fe20000400000 */
[----:B------:R-:W-:Y:S01]  /*62f0*/  LOP3.LUT R0, R76, 0xffff0000, RZ, 0xc0, !PT ;  /* 0xffff00004c007812 */ /* 0x000fe200078ec0ff */
[----:B------:R-:W-:Y:S01]  /*6300*/  FMUL R35, R47, R35 ;  /* 0x000000232f237220 */ /* 0x000fe20000400000 */
[----:B------:R-:W-:Y:S01]  /*6310*/  SHF.L.U32 R3, R77, 0x10, RZ ;  /* 0x000000104d037819 */ /* 0x000fe200000006ff */
[----:B------:R-:W-:Y:S01]  /*6320*/  FFMA R24, R49, R2, R24 ;  /* 0x0000000231187223 */ /* 0x000fe20000000018 */
[----:B------:R-:W-:Y:S01]  /*6330*/  F2FP.BF16.F32.PACK_AB R10, R13, R12 ;  /* 0x0000000c0d0a723e */ /* 0x000fe200000010ff */
[----:B------:R-:W-:Y:S01]  /*6340*/  FFMA R25, R49, R0, R25 ;  /* 0x0000000031197223 */ /* 0x000fe20000000019 */
[----:B------:R-:W-:Y:S01]  /*6350*/  F2FP.BF16.F32.PACK_AB R11, R19, R14 ;  /* 0x0000000e130b723e */ /* 0x000fe200000010ff */
[----:B------:R-:W-:Y:S01]  /*6360*/  FFMA R26, R49, R3, R26 ;  /* 0x00000003311a7223 */ /* 0x000fe2000000001a */
[----:B------:R-:W-:Y:S02]  /*6370*/  LOP3.LUT R0, R77, 0xffff0000, RZ, 0xc0, !PT ;  /* 0xffff00004d007812 */ /* 0x000fe400078ec0ff */
[C---:B------:R-:W-:Y:S01]  /*6380*/  SHF.L.U32 R2, R78.reuse, 0x10, RZ ;  /* 0x000000104e027819 */ /* 0x040fe200000006ff */
[----:B------:R1:W-:Y:S01]  /*6390*/  STS.128 [R66+0x10], R8 ;  /* 0x0000100842007388 */ /* 0x0003e20000000c00 */
[----:B------:R-:W-:Y:S01]  /*63a0*/  LOP3.LUT R3, R78, 0xffff0000, RZ, 0xc0, !PT ;  /* 0xffff00004e037812 */ /* 0x000fe200078ec0ff */
[----:B------:R-:W-:Y:S01]  /*63b0*/  FFMA R31, R49, R0, R31 ;  /* 0x00000000311f7223 */ /* 0x000fe2000000001f */
[----:B------:R-:W-:Y:S01]  /*63c0*/  SHF.L.U32 R4, R79, 0x10, RZ ;  /* 0x000000104f047819 */ /* 0x000fe200000006ff */
[----:B------:R-:W-:Y:S01]  /*63d0*/  FFMA R28, R49, R2, R28 ;  /* 0x00000002311c7223 */ /* 0x000fe2000000001c */
[----:B------:R-:W-:Y:S01]  /*63e0*/  F2FP.BF16.F32.PACK_AB R16, R17, R16 ;  /* 0x000000101110723e */ /* 0x000fe200000010ff */
[----:B------:R-:W-:Y:S01]  /*63f0*/  FFMA R29, R49, R3, R29 ;  /* 0x00000003311d7223 */ /* 0x000fe2000000001d */
[----:B------:R-:W-:Y:S01]  /*6400*/  LOP3.LUT R5, R79, 0xffff0000, RZ, 0xc0, !PT ;  /* 0xffff00004f057812 */ /* 0x000fe200078ec0ff */
[----:B------:R-:W-:Y:S01]  /*6410*/  FFMA R30, R49, R4, R30 ;  /* 0x00000004311e7223 */ /* 0x000fe2000000001e */
[----:B------:R-:W-:Y:S02]  /*6420*/  F2FP.BF16.F32.PACK_AB R17, R23, R18 ;  /* 0x000000121711723e */ /* 0x000fe400000010ff */
[----:B------:R-:W-:Y:S01]  /*6430*/  F2FP.BF16.F32.PACK_AB R18, R21, R20 ;  /* 0x000000141512723e */ /* 0x000fe200000010ff */
[----:B------:R-:W-:Y:S01]  /*6440*/  FFMA R35, R49, R5, R35 ;  /* 0x0000000531237223 */ /* 0x000fe20000000023 */
[----:B------:R-:W-:Y:S02]  /*6450*/  F2FP.BF16.F32.PACK_AB R19, R27, R22 ;  /* 0x000000161b13723e */ /* 0x000fe400000010ff */
[----:B------:R-:W-:Y:S02]  /*6460*/  F2FP.BF16.F32.PACK_AB R24, R25, R24 ;  /* 0x000000181918723e */ /* 0x000fe400000010ff */
[----:B------:R-:W-:Y:S01]  /*6470*/  F2FP.BF16.F32.PACK_AB R25, R31, R26 ;  /* 0x0000001a1f19723e */ /* 0x000fe200000010ff */
[----:B------:R1:W-:Y:S01]  /*6480*/  STS.128 [R65+0x20], R16 ;  /* 0x0000201041007388 */ /* 0x0003e20000000c00 */
[----:B------:R-:W-:Y:S02]  /*6490*/  F2FP.BF16.F32.PACK_AB R26, R29, R28 ;  /* 0x0000001c1d1a723e */ /* 0x000fe400000010ff */
[----:B------:R-:W-:Y:S05]  /*64a0*/  F2FP.BF16.F32.PACK_AB R27, R35, R30 ;  /* 0x0000001e231b723e */ /* 0x000fea00000010ff */
[----:B------:R1:W-:Y:S01]  /*64b0*/  STS.128 [R64+0x10], R24 ;  /* 0x0000101840007388 */ /* 0x0003e20000000c00 */
[----:B------:R-:W-:Y:S01]  /*64c0*/  @!PT LDS RZ, [RZ] ;  /* 0x00000000fffff984 */ /* 0x000fe20000000800 */
[----:B------:R-:W-:Y:S01]  /*64d0*/  @!PT LDS RZ, [RZ] ;  /* 0x00000000fffff984 */ /* 0x000fe20000000800 */
[----:B------:R-:W-:Y:S01]  /*64e0*/  @!PT LDS RZ, [RZ] ;  /* 0x00000000fffff984 */ /* 0x000fe20000000800 */
[----:B------:R-:W-:Y:S01]  /*64f0*/  @!PT LDS RZ, [RZ] ;  /* 0x00000000fffff984 */ /* 0x000fe20000000800 */
[----:B------:R2:W-:Y:S07]  /*6500*/  MEMBAR.ALL.CTA ;  /* 0x0000000000007992 */ /* 0x0005ee0000008000 */
[----:B--2---:R-:W2:Y:S02]  /*6510*/  FENCE.VIEW.ASYNC.S ;  /* 0x00000000000073c6 */ /* 0x004ea40000000000 */
[----:B--2---:R-:W-:Y:S06]  /*6520*/  BAR.SYNC.DEFER_BLOCKING 0x1, 0x80 ;  /* 0x0042000000007b1d */ /* 0x004fec0000010000 */
[----:B------:R-:W-:Y:S05]  /*6530*/  @P0 BRA `(.L_x_99) ;  /* 0x00000000001c0947 */ /* 0x000fea0003800000 */
[----:B------:R-:W-:Y:S01]  /*6540*/  R2UR UR4, R72 ;  /* 0x00000000480472ca */ /* 0x000fe200000e0000 */
[----:B------:R-:W-:Y:S01]  /*6550*/  UIADD3 UR6, UP0, UPT, UR54, 0x680, URZ ;  /* 0x0000068036067890 */ /* 0x000fe2000ff1e0ff */
[----:B------:R-:W-:Y:S03]  /*6560*/  UMOV UR43, UR36 ;  /* 0x00000024002b7c82 */ /* 0x000fe60008000000 */
[----:B------:R-:W-:Y:S08]  /*6570*/  UIADD3.X UR7, UPT, UPT, URZ, UR55, URZ, UP0, !UPT ;  /* 0x00000037ff077290 */ /* 0x000ff000087fe4ff */
[----:B------:R-:W-:Y:S09]  /*6580*/  UIADD3 UR40, UPT, UPT, UR48, 0x200, UR4 ;  /* 0x0000020030287890 */ /* 0x000ff2000fffe004 */
[----:B------:R2:W-:Y:S02]  /*6590*/  UTMASTG.3D [UR40], [UR6] ;  /* 0x00000028060073b5 */ /* 0x0005e40008010000 */
[----:B--2---:R0:W-:Y:S02]  /*65a0*/  UTMACMDFLUSH ;  /* 0x00000000000079b7 */ /* 0x0041e40000000000 */
.L_x_99:
[----:B------:R-:W-:Y:S05]  /*65b0*/  BSYNC.RECONVERGENT B0 ;  /* 0x0000000000007941 */ /* 0x000fea0003800200 */
.L_x_98:
[----:B------:R-:W-:Y:S01]  /*65c0*/  UIADD3 UR40, UPT, UPT, UR56, 0x1, URZ ;  /* 0x0000000138287890 */ /* 0x000fe2000fffe0ff */
[----:B------:R-:W-:Y:S03]  /*65d0*/  BSSY.RECONVERGENT B0, `(.L_x_100) ;  /* 0x0000005000007945 */ /* 0x000fe60003800200 */
[----:B------:R-:W-:Y:S04]  /*65e0*/  UISETP.NE.AND UP0, UPT, UR40, 0x3, UPT ;  /* 0x000000032800788c */ /* 0x000fe8000bf05270 */
[----:B------:R-:W-:Y:S01]  /*65f0*/  USEL UR43, UR40, URZ, UP0 ;  /* 0x000000ff282b7287 */ /* 0x000fe20008000000 */
[----:B------:R-:W-:Y:S11]  /*6600*/  @P0 BRA `(.L_x_101) ;  /* 0x0000000000040947 */ /* 0x000ff60003800000 */
[----:B------:R-:W-:Y:S04]  /*6610*/  DEPBAR.LE SB0, 0x1 ;  /* 0x000080400000791a */ /* 0x000fe80000000000 */
.L_x_101:
[----:B------:R-:W-:Y:S05]  /*6620*/  BSYNC.RECONVERGENT B0 ;  /* 0x0000000000007941 */ /* 0x000fea0003800200 */
.L_x_100:
[----:B------:R-:W-:Y:S01]  /*6630*/  BAR.SYNC.DEFER_BLOCKING 0x1, 0x80 ;  /* 0x0042000000007b1d */ /* 0x000fe20000010000 */
[----:B------:R-:W-:Y:S01]  /*6640*/  ISETP.NE.AND P1, PT, R104, RZ, PT ;  /* 0x000000ff6800720c */ /* 0x000fe20003f25270 */
[----:B------:R-:W-:Y:S01]  /*6650*/  UISETP.NE.AND UP0, UPT, UR50, URZ, UPT ;  /* 0x000000ff3200728c */ /* 0x000fe2000bf05270 */
[----:B------:R-:W-:Y:S11]  /*6660*/  LEA R2, R74, UR48, 0x3 ;  /* 0x000000304a027c11 */ /* 0x000ff6000f8e18ff */
[----:B------:R-:W-:Y:S01]  /*6670*/  @P1 SHF.L.U32 R3, R107, 0x1f, RZ ;  /* 0x0000001f6b031819 */ /* 0x000fe200000006ff */
[----:B------:R-:W-:Y:S06]  /*6680*/  BRA.U !UP0, `(.L_x_102) ;  /* 0x0000000108247547 */ /* 0x000fec000b800000 */
[----:B------:R-:W-:Y:S01]  /*6690*/  IMAD.U32 R4, RZ, RZ, UR49 ;  /* 0x00000031ff047e24 */ /* 0x000fe2000f8e00ff */
[----:B------:R-:W-:Y:S01]  /*66a0*/  MOV R0, UR37 ;  /* 0x0000002500007c02 */ /* 0x000fe20008000f00 */
[----:B------:R-:W-:Y:S03]  /*66b0*/  UIADD3 UR49, UPT, UPT, UR49, 0x1, URZ ;  /* 0x0000000131317890 */ /* 0x000fe6000fffe0ff */
[----:B------:R-:W-:Y:S01]  /*66c0*/  @P1 LEA R4, R4, UR48, 0x3 ;  /* 0x0000003004041c11 */ /* 0x000fe2000f8e18ff */
[----:B------:R-:W-:Y:S04]  /*66d0*/  UISETP.NE.AND UP0, UPT, UR49, 0x3, UPT ;  /* 0x000000033100788c */ /* 0x000fe8000bf05270 */
[----:B------:R-:W-:Y:S01]  /*66e0*/  @P1 VIADD R4, R4, 0x98 ;  /* 0x0000009804041836 */ /* 0x000fe20000000000 */
[----:B------:R-:W-:Y:S04]  /*66f0*/  USEL UR49, UR49, URZ, UP0 ;  /* 0x000000ff31317287 */ /* 0x000fe80008000000 */
[----:B------:R-:W-:Y:S04]  /*6700*/  @P1 PRMT R0, R0, 0x654, R4 ;  /* 0x0000065400001816 */ /* 0x000fe80000000004 */
[----:B------:R2:W-:Y:S04]  /*6710*/  @P1 SYNCS.ARRIVE.TRANS64.RED.A1T0 RZ, [R0+URZ], RZ ;  /* 0x000000ff00ff19a7 */ /* 0x0005e800081004ff */
.L_x_102:
[----:B------:R-:W4:Y:S01]  /*6720*/  @P1 SYNCS.PHASECHK.TRANS64.TRYWAIT P0, [R2+URZ+0x80], R3 ;  /* 0x00008003020015a7 */ /* 0x000f2200080011ff */
[----:B------:R-:W-:Y:S01]  /*6730*/  BSSY B1, `(.L_x_103) ;  /* 0x0000015000017945 */ /* 0x000fe20003800000 */
[----:B----4-:R-:W-:Y:S03]  /*6740*/  @P1 SEL R75, RZ, 0x1, !P0 ;  /* 0x00000001ff4b1807 */ /* 0x010fe60004000000 */
[----:B------:R-:W-:Y:S05]  /*6750*/  @!P1 BRA `(.L_x_104) ;  /* 0x0000000000489947 */ /* 0x000fea0003800000 */
[----:B------:R-:W-:Y:S01]  /*6760*/  ISETP.NE.AND P1, PT, R108, RZ, PT ;  /* 0x000000ff6c00720c */ /* 0x000fe20003f25270 */
[----:B------:R-:W-:Y:S01]  /*6770*/  BSSY B0, `(.L_x_105) ;  /* 0x000000a000007945 */ /* 0x000fe20003800000 */
[----:B------:R-:W-:Y:S11]  /*6780*/  ISETP.NE.AND P0, PT, R75, RZ, PT ;  /* 0x000000ff4b00720c */ /* 0x000ff60003f05270 */
[----:B------:R-:W-:Y:S04]  /*6790*/  @P1 IMAD R74, R74, 0x2000, R99 ;  /* 0x000020004a4a1824 */ /* 0x000fe800078e0263 */
[----:B------:R-:W-:Y:S01]  /*67a0*/  @P1 IMAD.IADD R4, R106, 0x1, R74 ;  /* 0x000000016a041824 */ /* 0x000fe200078e024a */
[----:B------:R-:W-:Y:S03]  /*67b0*/  @P1 IADD3 R3, PT, PT, R105, R74, RZ ;  /* 0x0000004a69031210 */ /* 0x000fe60007ffe0ff */
[----:B--2---:R-:W-:Y:S01]  /*67c0*/  @P1 IMAD.IADD R0, R98, 0x1, R4 ;  /* 0x0000000162001824 */ /* 0x004fe200078e0204 */
[----:B------:R-:W-:Y:S06]  /*67d0*/  @P0 BRA `(.L_x_106) ;  /* 0x00000000000c0947 */ /* 0x000fec0003800000 */
[----:B------:R-:W-:Y:S04]  /*67e0*/  SHF.L.U32 R107, R107, 0x1f, RZ ;  /* 0x0000001f6b6b7819 */ /* 0x000fe800000006ff */
[----:B------:R-:W2:Y:S02]  /*67f0*/  SYNCS.PHASECHK.TRANS64.TRYWAIT P0, [R2+URZ+0x80], R107 ;  /* 0x0000806b020075a7 */ /* 0x000ea400080011ff */
[----:B--2---:R-:W-:Y:S05]  /*6800*/  @!P0 BRA `(.L_x_107) ;  /* 0x0000001800888947 */ /* 0x004fea0003800000 */
.L_x_106:
[----:B------:R-:W-:Y:S05]  /*6810*/  BSYNC B0 ;  /* 0x0000000000007941 */ /* 0x000fea0003800000 */
.L_x_105:
[----:B------:R-:W-:Y:S11]  /*6820*/  ISETP.NE.AND P0, PT, R108, RZ, PT ;  /* 0x000000ff6c00720c */ /* 0x000ff60003f05270 */
[----:B------:R-:W-:Y:S02]  /*6830*/  @!UPT UIADD3 URZ, UPT, UPT, URZ, URZ, URZ ;  /* 0x000000fffffff290 */ /* 0x000fe4000fffe0ff */
[----:B------:R4:W1:Y:S04]  /*6840*/  @P0 LDS.128 R56, [R74] ;  /* 0x000000004a380984 */ /* 0x0008680000000c00 */
[----:B------:R4:W1:Y:S04]  /*6850*/  @P0 LDS.128 R68, [R3+0x20] ;  /* 0x0000200003440984 */ /* 0x0008680000000c00 */
[----:B------:R4:W1:Y:S04]  /*6860*/  @P0 LDS.128 R60, [R4+0x10] ;  /* 0x00001000043c0984 */ /* 0x0008680000000c00 */
[----:B------:R4:W1:Y:S02]  /*6870*/  @P0 LDS.128 R76, [R0+0x10] ;  /* 0x00001000004c0984 */ /* 0x0008640000000c00 */
.L_x_104:
[----:B------:R-:W-:Y:S05]  /*6880*/  BSYNC B1 ;  /* 0x0000000000017941 */ /* 0x000fea0003800000 */
.L_x_103:
[----:B--2-4-:R-:W-:Y:S05]  /*6890*/  VIADD R0, R48, 0x20 ;  /* 0x0000002030007836 */ /* 0x014fea0000000000 */
[----:B------:R-:W-:Y:S04]  /*68a0*/  SHF.R.U32.HI R0, RZ, 0x15, R0 ;  /* 0x00000015ff007819 */ /* 0x000fe80000011600 */
[----:B------:R-:W-:Y:S11]  /*68b0*/  LOP3.LUT P0, RZ, R0, 0x3, R92, 0x48, !PT ;  /* 0x0000000300ff7812 */ /* 0x000ff6000780485c */
[----:B------:R-:W-:Y:S02]  /*68c0*/  @!UPT UIADD3 URZ, UPT, UPT, URZ, URZ, URZ ;  /* 0x000000fffffff290 */ /* 0x000fe4000fffe0ff */
[----:B------:R-:W-:Y:S05]  /*68d0*/  @!P0 BRA `(.L_x_108) ;  /* 0x0000000000408947 */ /* 0x000fea0003800000 */
[----:B------:R-:W2:Y:S01]  /*68e0*/  LDCU.64 UR8, c[0x4][0x70] ;  /* 0x01000e00ff0877ac */ /* 0x000ea20008000a00 */
[----:B------:R-:W-:Y:S01]  /*68f0*/  MOV R3, 0x0 ;  /* 0x0000000000037802 */ /* 0x000fe20000000f00 */
[----:B------:R-:W-:Y:S02]  /*6900*/  HFMA2 R12, -RZ, RZ, 0, 5.9604644775390625e-08 ;  /* 0x00000001ff0c7431 */ /* 0x000fe400000001ff */
[----:B-1----:R-:W-:Y:S02]  /*6910*/  IMAD.MOV.U32 R8, RZ, RZ, 0x192 ;  /* 0x00000192ff087424 */ /* 0x002fe400078e00ff */
[----:B------:R-:W-:Y:S01]  /*6920*/  IMAD.MOV.U32 R13, RZ, RZ, RZ ;  /* 0x000000ffff0d7224 */ /* 0x000fe200078e00ff */
[----:B------:R-:W1:Y:S01]  /*6930*/  LDCU.64 UR6, c[0x4][0x78] ;  /* 0x01000f00ff0677ac */ /* 0x000e620008000a00 */
[----:B------:R-:W4:Y:S01]  /*6940*/  LDC.64 R2, c[0x4][R3] ;  /* 0x0100000003027b82 */ /* 0x000f220000000a00 */
[----:B------:R-:W5:Y:S01]  /*6950*/  LDCU.64 UR4, c[0x4][0x10] ;  /* 0x01000200ff0477ac */ /* 0x000f620008000a00 */
[----:B--2---:R-:W-:Y:S01]  /*6960*/  MOV R5, UR9 ;  /* 0x0000000900057c02 */ /* 0x004fe20008000f00 */
[----:B------:R-:W-:Y:S01]  /*6970*/  IMAD.U32 R4, RZ, RZ, UR8 ;  /* 0x00000008ff047e24 */ /* 0x000fe2000f8e00ff */
[----:B-1----:R-:W-:Y:S01]  /*6980*/  MOV R7, UR7 ;  /* 0x0000000700077c02 */ /* 0x002fe20008000f00 */
[----:B------:R-:W-:Y:S01]  /*6990*/  IMAD.U32 R6, RZ, RZ, UR6 ;  /* 0x00000006ff067e24 */ /* 0x000fe2000f8e00ff */
[----:B-----5:R-:W-:Y:S01]  /*69a0*/  MOV R11, UR5 ;  /* 0x00000005000b7c02 */ /* 0x020fe20008000f00 */
[----:B------:R-:W-:Y:S02]  /*69b0*/  IMAD.U32 R10, RZ, RZ, UR4 ;  /* 0x00000004ff0a7e24 */ /* 0x000fe4000f8e00ff */
[----:B------:R-:W-:Y:S07]  /*69c0*/  LEPC R20, `(.L_x_108) ;  /* 0x000000001014794e */ /* 0x000fee0000000000 */
[----:B---34-:R-:W-:Y:S05]  /*69d0*/  CALL.ABS.NOINC R2 ;  /* 0x0000000002007343 */ /* 0x018fea0003c00000 */
.L_x_108:
[----:B------:R-:W-:Y:S01]  /*69e0*/  ISETP.NE.AND P0, PT, R100, RZ, PT ;  /* 0x000000ff6400720c */ /* 0x000fe20003f05270 */
[----:B------:R-:W-:Y:S05]  /*69f0*/  WARPSYNC.ALL ;  /* 0x0000000000007948 */ /* 0x000fea0003800000 */
[----:B------:R-:W-:Y:S01]  /*6a00*/  R2UR UR4, R48 ;  /* 0x00000000300472ca */ /* 0x000fe200000e0000 */
[----:B------:R-:W-:Y:S01]  /*6a10*/  USHF.L.U32 UR8, UR43, 0xd, URZ ;  /* 0x0000000d2b087899 */ /* 0x000fe200080006ff */
[----:B------:R-:W-:Y:S01]  /*6a20*/  R2UR UR5, R73 ;  /* 0x00000000490572ca */ /* 0x000fe200000e0000 */
[----:B------:R-:W-:Y:S01]  /*6a30*/  BSSY.RECONVERGENT B0, `(.L_x_109) ;  /* 0x000008e000007945 */ /* 0x000fe20003800200 */
[C---:B-1----:R-:W-:Y:S02]  /*6a40*/  SHF.L.U32 R0, R56.reuse, 0x10, RZ ;  /* 0x0000001038007819 */ /* 0x042fe400000006ff */
[----:B------:R-:W-:Y:S02]  /*6a50*/  LOP3.LUT R2, R56, 0xffff0000, RZ, 0xc0, !PT ;  /* 0xffff000038027812 */ /* 0x000fe400078ec0ff */
[C---:B------:R-:W-:Y:S02]  /*6a60*/  SHF.L.U32 R3, R57.reuse, 0x10, RZ ;  /* 0x0000001039037819 */ /* 0x040fe400000006ff */
[----:B------:R-:W-:Y:S02]  /*6a70*/  LOP3.LUT R48, R57, 0xffff0000, RZ, 0xc0, !PT ;  /* 0xffff000039307812 */ /* 0x000fe400078ec0ff */
[C---:B------:R-:W-:Y:S01]  /*6a80*/  SHF.L.U32 R50, R58.reuse, 0x10, RZ ;  /* 0x000000103a327819 */ /* 0x040fe200000006ff */
[----:B------:R-:W1:Y:S01]  /*6a90*/  LDTM.x32 R4, tmem[UR4+0x20] ;  /* 0x00002004000479ee */ /* 0x000e6200082c0000 */
[----:B------:R-:W-:Y:S01]  /*6aa0*/  LOP3.LUT R51, R58, 0xffff0000, RZ, 0xc0, !PT ;  /* 0xffff00003a337812 */ /* 0x000fe200078ec0ff */
[----:B------:R-:W-:Y:S01]  /*6ab0*/  NOP ;  /* 0x0000000000007918 */ /* 0x000fe20000000000 */
[C---:B------:R-:W-:Y:S01]  /*6ac0*/  SHF.L.U32 R52, R59.reuse, 0x10, RZ ;  /* 0x000000103b347819 */ /* 0x040fe200000006ff */
[----:B------:R-:W-:Y:S01]  /*6ad0*/  UIADD3 UR5, UPT, UPT, UR5, 0x100, URZ ;  /* 0x0000010005057890 */ /* 0x000fe2000fffe0ff */
[----:B------:R-:W-:Y:S02]  /*6ae0*/  LOP3.LUT R53, R59, 0xffff0000, RZ, 0xc0, !PT ;  /* 0xffff00003b357812 */ /* 0x000fe400078ec0ff */
[C---:B------:R-:W-:Y:S01]  /*6af0*/  SHF.L.U32 R54, R60.reuse, 0x10, RZ ;  /* 0x000000103c367819 */ /* 0x040fe200000006ff */
[----:B------:R-:W-:Y:S01]  /*6b00*/  UPRMT UR5, UR37, 0x654, UR5 ;  /* 0x0000065425057896 */ /* 0x000fe20008000005 */
[----:B------:R-:W-:Y:S02]  /*6b10*/  LOP3.LUT R55, R60, 0xffff0000, RZ, 0xc0, !PT ;  /* 0xffff00003c377812 */ /* 0x000fe400078ec0ff */
[C---:B------:R-:W-:Y:S02]  /*6b20*/  SHF.L.U32 R56, R61.reuse, 0x10, RZ ;  /* 0x000000103d387819 */ /* 0x040fe400000006ff */
[----:B------:R-:W-:Y:S02]  /*6b30*/  LOP3.LUT R57, R61, 0xffff0000, RZ, 0xc0, !PT ;  /* 0xffff00003d397812 */ /* 0x000fe400078ec0ff */
[C---:B------:R-:W-:Y:S02]  /*6b40*/  SHF.L.U32 R58, R62.reuse, 0x10, RZ ;  /* 0x000000103e3a7819 */ /* 0x040fe400000006ff */
[----:B------:R-:W-:Y:S01]  /*6b50*/  LOP3.LUT R59, R62, 0xffff0000, RZ, 0xc0, !PT ;  /* 0xffff00003e3b7812 */ /* 0x000fe200078ec0ff */
[----:B-1----:R-:W-:Y:S01]  /*6b60*/  SYNCS.ARRIVE.TRANS64.RED.A1T0 RZ, [UR5], RZ ;  /* 0x000000ffffff79a7 */ /* 0x002fe20008100405 */
[C---:B------:R-:W-:Y:S02]  /*6b70*/  SHF.L.U32 R60, R63.reuse, 0x10, RZ ;  /* 0x000000103f3c7819 */ /* 0x040fe400000006ff */
[----:B------:R-:W-:Y:S02]  /*6b80*/  LOP3.LUT R61, R63, 0xffff0000, RZ, 0xc0, !PT ;  /* 0xffff00003f3d7812 */ /* 0x000fe400078ec0ff */
[C---:B------:R-:W-:Y:S01]  /*6b90*/  SHF.L.U32 R62, R68.reuse, 0x10, RZ ;  /* 0x00000010443e7819 */ /* 0x040fe200000006ff */
[C---:B------:R-:W-:Y:S01]  /*6ba0*/  FMUL R4, R47.reuse, R4 ;  /* 0x000000042f047220 */ /* 0x040fe20000400000 */
[----:B------:R-:W-:Y:S01]  /*6bb0*/  LOP3.LUT R63, R68, 0xffff0000, RZ, 0xc0, !PT ;  /* 0xffff0000443f7812 */ /* 0x000fe200078ec0ff */
[----:B------:R-:W-:Y:S01]  /*6bc0*/  FMUL R5, R47, R5 ;  /* 0x000000052f057220 */ /* 0x000fe20000400000 */
[----:B---3--:R-:W-:Y:S01]  /*6bd0*/  SHF.L.U32 R64, R69, 0x10, RZ ;  /* 0x0000001045407819 */ /* 0x008fe200000006ff */
[----:B------:R-:W-:Y:S01]  /*6be0*/  FMUL R6, R47, R6 ;  /* 0x000000062f067220 */ /* 0x000fe20000400000 */
[----:B------:R-:W-:Y:S01]  /*6bf0*/  LOP3.LUT R65, R69, 0xffff0000, RZ, 0xc0, !PT ;  /* 0xffff000045417812 */ /* 0x000fe200078ec0ff */
[----:B------:R-:W-:Y:S01]  /*6c00*/  FMUL R7, R47, R7 ;  /* 0x000000072f077220 */ /* 0x000fe20000400000 */
[----:B------:R-:W-:Y:S01]  /*6c10*/  SHF.L.U32 R66, R70, 0x10, RZ ;  /* 0x0000001046427819 */ /* 0x000fe200000006ff */
[----:B------:R-:W-:Y:S01]  /*6c20*/  FFMA R4, R49, R0, R4 ;  /* 0x0000000031047223 */ /* 0x000fe20000000004 */
[C---:B------:R-:W-:Y:S01]  /*6c30*/  SHF.L.U32 R74, R78.reuse, 0x10, RZ ;  /* 0x000000104e4a7819 */ /* 0x040fe200000006ff */
[----:B------:R-:W-:Y:S01]  /*6c40*/  FMUL R8, R47, R8 ;  /* 0x000000082f087220 */ /* 0x000fe20000400000 */
[----:B------:R-:W-:Y:S01]  /*6c50*/  LOP3.LUT R75, R78, 0xffff0000, RZ, 0xc0, !PT ;  /* 0xffff00004e4b7812 */ /* 0x000fe200078ec0ff */
[C---:B------:R-:W-:Y:S01]  /*6c60*/  FFMA R5, R49.reuse, R2, R5 ;  /* 0x0000000231057223 */ /* 0x040fe20000000005 */
[----:B------:R-:W-:Y:S01]  /*6c70*/  LOP3.LUT R67, R70, 0xffff0000, RZ, 0xc0, !PT ;  /* 0xffff000046437812 */ /* 0x000fe200078ec0ff */
[C---:B------:R-:W-:Y:S01]  /*6c80*/  FFMA R6, R49.reuse, R3, R6 ;  /* 0x0000000331067223 */ /* 0x040fe20000000006 */
[----:B------:R-:W-:Y:S01]  /*6c90*/  FFMA R7, R49, R48, R7 ;  /* 0x0000003031077223 */ /* 0x000fe20000000007 */
[----:B------:R-:W-:Y:S01]  /*6ca0*/  IADD3 R78, PT, PT, R99, UR8, RZ ;  /* 0x00000008634e7c10 */ /* 0x000fe2000fffe0ff */
[----:B------:R-:W-:Y:S01]  /*6cb0*/  FFMA R8, R49, R50, R8 ;  /* 0x0000003231087223 */ /* 0x000fe20000000008 */
[----:B------:R-:W-:Y:S01]  /*6cc0*/  F2FP.BF16.F32.PACK_AB R4, R5, R4 ;  /* 0x000000040504723e */ /* 0x000fe200000010ff */
[----:B------:R-:W-:Y:S01]  /*6cd0*/  FMUL R9, R47, R9 ;  /* 0x000000092f097220 */ /* 0x000fe20000400000 */
[----:B------:R-:W-:Y:S01]  /*6ce0*/  F2FP.BF16.F32.PACK_AB R5, R7, R6 ;  /* 0x000000060705723e */ /* 0x000fe200000010ff */
[----:B------:R-:W-:Y:S01]  /*6cf0*/  FMUL R0, R47, R10 ;  /* 0x0000000a2f007220 */ /* 0x000fe20000400000 */
[-C--:B------:R-:W-:Y:S01]  /*6d00*/  IADD3 R106, PT, PT, R106, R78.reuse, RZ ;  /* 0x0000004e6a6a7210 */ /* 0x080fe20007ffe0ff */
[----:B------:R-:W-:Y:S01]  /*6d10*/  FFMA R9, R49, R51, R9 ;  /* 0x0000003331097223 */ /* 0x000fe20000000009 */
[----:B------:R-:W-:Y:S01]  /*6d20*/  IADD3 R105, PT, PT, R105, R78, RZ ;  /* 0x0000004e69697210 */ /* 0x000fe20007ffe0ff */
[----:B------:R-:W-:Y:S01]  /*6d30*/  FFMA R0, R49, R52, R0 ;  /* 0x0000003431007223 */ /* 0x000fe20000000000 */
[C---:B------:R-:W-:Y:S01]  /*6d40*/  FMUL R2, R47.reuse, R11 ;  /* 0x0000000b2f027220 */ /* 0x040fe20000400000 */
[----:B------:R-:W-:Y:S01]  /*6d50*/  FMUL R3, R47, R12 ;  /* 0x0000000c2f037220 */ /* 0x000fe20000400000 */
[----:B------:R-:W-:Y:S01]  /*6d60*/  F2FP.BF16.F32.PACK_AB R6, R9, R8 ;  /* 0x000000080906723e */ /* 0x000fe200000010ff */
[----:B------:R-:W-:Y:S01]  /*6d70*/  FMUL R10, R47, R13 ;  /* 0x0000000d2f0a7220 */ /* 0x000fe20000400000 */
[C---:B------:R-:W-:Y:S01]  /*6d80*/  FFMA R2, R49.reuse, R53, R2 ;  /* 0x0000003531027223 */ /* 0x040fe20000000002 */
[----:B------:R-:W-:Y:S01]  /*6d90*/  FFMA R3, R49, R54, R3 ;  /* 0x0000003631037223 */ /* 0x000fe20000000003 */
[----:B------:R-:W-:Y:S01]  /*6da0*/  FMUL R11, R47, R14 ;  /* 0x0000000e2f0b7220 */ /* 0x000fe20000400000 */
[----:B------:R-:W-:Y:S01]  /*6db0*/  FFMA R10, R49, R55, R10 ;  /* 0x00000037310a7223 */ /* 0x000fe2000000000a */
[C---:B------:R-:W-:Y:S01]  /*6dc0*/  FMUL R15, R47.reuse, R15 ;  /* 0x0000000f2f0f7220 */ /* 0x040fe20000400000 */
[C---:B------:R-:W-:Y:S01]  /*6dd0*/  FMUL R12, R47.reuse, R16 ;  /* 0x000000102f0c7220 */ /* 0x040fe20000400000 */
[----:B------:R-:W-:Y:S01]  /*6de0*/  FMUL R13, R47, R17 ;  /* 0x000000112f0d7220 */ /* 0x000fe20000400000 */
[----:B------:R-:W-:Y:S01]  /*6df0*/  FFMA R11, R49, R56, R11 ;  /* 0x00000038310b7223 */ /* 0x000fe2000000000b */
[----:B------:R-:W-:Y:S01]  /*6e00*/  FMUL R14, R47, R18 ;  /* 0x000000122f0e7220 */ /* 0x000fe20000400000 */
[----:B------:R-:W-:Y:S01]  /*6e10*/  FFMA R15, R49, R57, R15 ;  /* 0x00000039310f7223 */ /* 0x000fe2000000000f */
[----:B------:R-:W-:Y:S01]  /*6e20*/  FMUL R19, R47, R19 ;  /* 0x000000132f137220 */ /* 0x000fe20000400000 */
[----:B------:R-:W-:Y:S01]  /*6e30*/  F2FP.BF16.F32.PACK_AB R7, R2, R0 ;  /* 0x000000000207723e */ /* 0x000fe200000010ff */
[----:B------:R-:W-:Y:S01]  /*6e40*/  FFMA R12, R49, R58, R12 ;  /* 0x0000003a310c7223 */ /* 0x000fe2000000000c */
[----:B------:R-:W-:Y:S01]  /*6e50*/  FMUL R16, R47, R20 ;  /* 0x000000142f107220 */ /* 0x000fe20000400000 */
[----:B------:R-:W-:Y:S01]  /*6e60*/  FFMA R13, R49, R59, R13 ;  /* 0x0000003b310d7223 */ /* 0x000fe2000000000d */
[----:B------:R-:W-:Y:S01]  /*6e70*/  FMUL R17, R47, R21 ;  /* 0x000000152f117220 */ /* 0x000fe20000400000 */
[----:B------:R1:W-:Y:S01]  /*6e80*/  STS.128 [R99+UR8], R4 ;  /* 0x0000000463007988 */ /* 0x0003e20008000c08 */
[----:B------:R-:W-:Y:S01]  /*6e90*/  SHF.L.U32 R68, R71, 0x10, RZ ;  /* 0x0000001047447819 */ /* 0x000fe200000006ff */
[----:B------:R-:W-:Y:S01]  /*6ea0*/  FFMA R14, R49, R60, R14 ;  /* 0x0000003c310e7223 */ /* 0x000fe2000000000e */
[----:B------:R-:W-:Y:S01]  /*6eb0*/  LOP3.LUT R69, R71, 0xffff0000, RZ, 0xc0, !PT ;  /* 0xffff000047457812 */ /* 0x000fe200078ec0ff */
[----:B------:R-:W-:Y:S01]  /*6ec0*/  FMUL R18, R47, R22 ;  /* 0x000000162f127220 */ /* 0x000fe20000400000 */
[----:B------:R-:W-:Y:S01]  /*6ed0*/  SHF.L.U32 R70, R76, 0x10, RZ ;  /* 0x000000104c467819 */ /* 0x000fe200000006ff */
[----:B------:R-:W-:Y:S01]  /*6ee0*/  FFMA R19, R49, R61, R19 ;  /* 0x0000003d31137223 */ /* 0x000fe20000000013 */
[----:B------:R-:W-:Y:S01]  /*6ef0*/  FMUL R23, R47, R23 ;  /* 0x000000172f177220 */ /* 0x000fe20000400000 */
[----:B------:R-:W-:Y:S01]  /*6f00*/  FFMA R16, R49, R62, R16 ;  /* 0x0000003e31107223 */ /* 0x000fe20000000010 */
[----:B------:R-:W-:Y:S01]  /*6f10*/  FMUL R20, R47, R24 ;  /* 0x000000182f147220 */ /* 0x000fe20000400000 */
[----:B------:R-:W-:Y:S01]  /*6f20*/  FFMA R17, R49, R63, R17 ;  /* 0x0000003f31117223 */ /* 0x000fe20000000011 */
[----:B------:R-:W-:Y:S01]  /*6f30*/  FMUL R21, R47, R25 ;  /* 0x000000192f157220 */ /* 0x000fe20000400000 */
[----:B------:R-:W-:Y:S01]  /*6f40*/  FFMA R18, R49, R64, R18 ;  /* 0x0000004031127223 */ /* 0x000fe20000000012 */
[----:B------:R-:W-:Y:S01]  /*6f50*/  FMUL R22, R47, R26 ;  /* 0x0000001a2f167220 */ /* 0x000fe20000400000 */
[----:B------:R-:W-:Y:S01]  /*6f60*/  F2FP.BF16.F32.PACK_AB R8, R10, R3 ;  /* 0x000000030a08723e */ /* 0x000fe200000010ff */
[----:B------:R-:W-:Y:S01]  /*6f70*/  FFMA R23, R49, R65, R23 ;  /* 0x0000004131177223 */ /* 0x000fe20000000017 */
[----:B------:R-:W-:Y:S01]  /*6f80*/  F2FP.BF16.F32.PACK_AB R9, R15, R11 ;  /* 0x0000000b0f09723e */ /* 0x000fe200000010ff */
[----:B------:R-:W-:Y:S01]  /*6f90*/  FMUL R27, R47, R27 ;  /* 0x0000001b2f1b7220 */ /* 0x000fe20000400000 */
[----:B------:R-:W-:Y:S01]  /*6fa0*/  F2FP.BF16.F32.PACK_AB R10, R13, R12 ;  /* 0x0000000c0d0a723e */ /* 0x000fe200000010ff */
[----:B------:R-:W-:Y:S01]  /*6fb0*/  FFMA R20, R49, R66, R20 ;  /* 0x0000004231147223 */ /* 0x000fe20000000014 */
[----:B------:R-:W-:Y:S01]  /*6fc0*/  F2FP.BF16.F32.PACK_AB R11, R19, R14 ;  /* 0x0000000e130b723e */ /* 0x000fe200000010ff */
[----:B------:R-:W-:Y:S01]  /*6fd0*/  FMUL R24, R47, R28 ;  /* 0x0000001c2f187220 */ /* 0x000fe20000400000 */
[----:B------:R-:W-:Y:S01]  /*6fe0*/  LOP3.LUT R71, R76, 0xffff0000, RZ, 0xc0, !PT ;  /* 0xffff00004c477812 */ /* 0x000fe200078ec0ff */
[----:B------:R-:W-:Y:S01]  /*6ff0*/  FFMA R21, R49, R67, R21 ;  /* 0x0000004331157223 */ /* 0x000fe20000000015 */
[----:B------:R-:W-:Y:S01]  /*7000*/  SHF.L.U32 R72, R77, 0x10, RZ ;  /* 0x000000104d487819 */ /* 0x000fe200000006ff */
[----:B------:R1:W-:Y:S01]  /*7010*/  STS.128 [R106+0x10], R8 ;  /* 0x000010086a007388 */ /* 0x0003e20000000c00 */
[----:B------:R-:W-:Y:S01]  /*7020*/  FMUL R25, R47, R29 ;  /* 0x0000001d2f197220 */ /* 0x000fe20000400000 */
[----:B------:R-:W-:Y:S01]  /*7030*/  FFMA R22, R49, R68, R22 ;  /* 0x0000004431167223 */ /* 0x000fe20000000016 */
[----:B------:R-:W-:Y:S01]  /*7040*/  LOP3.LUT R73, R77, 0xffff0000, RZ, 0xc0, !PT ;  /* 0xffff00004d497812 */ /* 0x000fe200078ec0ff */
[----:B------:R-:W-:Y:S01]  /*7050*/  FMUL R26, R47, R30 ;  /* 0x0000001e2f1a7220 */ /* 0x000fe20000400000 */
[----:B------:R-:W-:Y:S01]  /*7060*/  FFMA R27, R49, R69, R27 ;  /* 0x00000045311b7223 */ /* 0x000fe2000000001b */
[----:B------:R-:W-:Y:S01]  /*7070*/  FMUL R31, R47, R31 ;  /* 0x0000001f2f1f7220 */ /* 0x000fe20000400000 */
[----:B------:R-:W-:Y:S01]  /*7080*/  FFMA R24, R49, R70, R24 ;  /* 0x0000004631187223 */ /* 0x000fe20000000018 */
[----:B------:R-:W-:Y:S01]  /*7090*/  FMUL R28, R47, R32 ;  /* 0x000000202f1c7220 */ /* 0x000fe20000400000 */
[----:B------:R-:W-:Y:S01]  /*70a0*/  FFMA R25, R49, R71, R25 ;  /* 0x0000004731197223 */ /* 0x000fe20000000019 */
[----:B------:R-:W-:Y:S01]  /*70b0*/  SHF.L.U32 R76, R79, 0x10, RZ ;  /* 0x000000104f4c7819 */ /* 0x000fe200000006ff */
[----:B------:R-:W-:Y:S01]  /*70c0*/  FMUL R29, R47, R33 ;  /* 0x000000212f1d7220 */ /* 0x000fe20000400000 */
[----:B------:R-:W-:Y:S01]  /*70d0*/  F2FP.BF16.F32.PACK_AB R16, R17, R16 ;  /* 0x000000101110723e */ /* 0x000fe200000010ff */
[----:B------:R-:W-:Y:S01]  /*70e0*/  FFMA R26, R49, R72, R26 ;  /* 0x00000048311a7223 */ /* 0x000fe2000000001a */
[----:B------:R-:W-:Y:S01]  /*70f0*/  LOP3.LUT R77, R79, 0xffff0000, RZ, 0xc0, !PT ;  /* 0xffff00004f4d7812 */ /* 0x000fe200078ec0ff */
[----:B------:R-:W-:Y:S01]  /*7100*/  FMUL R30, R47, R34 ;  /* 0x000000222f1e7220 */ /* 0x000fe20000400000 */
[----:B------:R-:W-:Y:S01]  /*7110*/  F2FP.BF16.F32.PACK_AB R17, R23, R18 ;  /* 0x000000121711723e */ /* 0x000fe200000010ff */
[----:B------:R-:W-:Y:S01]  /*7120*/  FFMA R31, R49, R73, R31 ;  /* 0x00000049311f7223 */ /* 0x000fe2000000001f */
[----:B------:R-:W-:Y:S01]  /*7130*/  FMUL R35, R47, R35 ;  /* 0x000000232f237220 */ /* 0x000fe20000400000 */
[----:B------:R-:W-:Y:S01]  /*7140*/  F2FP.BF16.F32.PACK_AB R18, R21, R20 ;  /* 0x000000141512723e */ /* 0x000fe200000010ff */
[----:B------:R-:W-:Y:S01]  /*7150*/  FFMA R28, R49, R74, R28 ;  /* 0x0000004a311c7223 */ /* 0x000fe2000000001c */
[----:B------:R-:W-:Y:S01]  /*7160*/  F2FP.BF16.F32.PACK_AB R19, R27, R22 ;  /* 0x000000161b13723e */ /* 0x000fe200000010ff */
[C---:B------:R-:W-:Y:S01]  /*7170*/  FFMA R29, R49.reuse, R75, R29 ;  /* 0x0000004b311d7223 */ /* 0x040fe2000000001d */
[C---:B------:R-:W-:Y:S01]  /*7180*/  FFMA R30, R49.reuse, R76, R30 ;  /* 0x0000004c311e7223 */ /* 0x040fe2000000001e */
[----:B------:R-:W-:Y:S01]  /*7190*/  FFMA R35, R49, R77, R35 ;  /* 0x0000004d31237223 */ /* 0x000fe20000000023 */
[----:B------:R-:W-:Y:S01]  /*71a0*/  F2FP.BF16.F32.PACK_AB R24, R25, R24 ;  /* 0x000000181918723e */ /* 0x000fe200000010ff */
[----:B------:R1:W-:Y:S01]  /*71b0*/  STS.128 [R105+0x20], R16 ;  /* 0x0000201069007388 */ /* 0x0003e20000000c00 */
[----:B------:R-:W-:Y:S02]  /*71c0*/  F2FP.BF16.F32.PACK_AB R25, R31, R26 ;  /* 0x0000001a1f19723e */ /* 0x000fe400000010ff */
[----:B------:R-:W-:Y:S02]  /*71d0*/  F2FP.BF16.F32.PACK_AB R26, R29, R28 ;  /* 0x0000001c1d1a723e */ /* 0x000fe400000010ff */
[----:B------:R-:W-:Y:S02]  /*71e0*/  F2FP.BF16.F32.PACK_AB R27, R35, R30 ;  /* 0x0000001e231b723e */ /* 0x000fe400000010ff */
[----:B------:R-:W-:Y:S05]  /*71f0*/  IADD3 R0, PT, PT, R98, R106, RZ ;  /* 0x0000006a62007210 */ /* 0x000fea0007ffe0ff */
        /* <DEDUP_REMOVED lines=9> */
[----:B------:R-:W-:Y:S02]  /*7290*/  UIADD3 UR10, UP0, UPT, UR54, 0x680, URZ ;  /* 0x00000680360a7890 */ /* 0x000fe4000ff1e0ff */
[----:B------:R-:W-:Y:S02]  /*72a0*/  UIADD3 UR5, UPT, UPT, UR41, 0x20, URZ ;  /* 0x0000002029057890 */ /* 0x000fe4000fffe0ff */
[----:B------:R-:W-:Y:S02]  /*72b0*/  UIADD3 UR4, UPT, UPT, UR48, 0x200, UR8 ;  /* 0x0000020030047890 */ /* 0x000fe4000fffe008 */
[----:B------:R-:W-:Y:S01]  /*72c0*/  UIADD3.X UR11, UPT, UPT, URZ, UR55, URZ, UP0, !UPT ;  /* 0x00000037ff0b7290 */ /* 0x000fe200087fe4ff */
[----:B------:R-:W-:Y:S01]  /*72d0*/  UMOV UR6, UR42 ;  /* 0x0000002a00067c82 */ /* 0x000fe20008000000 */
[----:B------:R-:W-:Y:S07]  /*72e0*/  UMOV UR7, UR36 ;  /* 0x0000002400077c82 */ /* 0x000fee0008000000 */
[----:B------:R2:W-:Y:S02]  /*72f0*/  UTMASTG.3D [UR4], [UR10] ;  /* 0x000000040a0073b5 */ /* 0x0005e40008010000 */
[----:B--2---:R0:W-:Y:S02]  /*7300*/  UTMACMDFLUSH ;  /* 0x00000000000079b7 */ /* 0x0041e40000000000 */
.L_x_110:
[----:B------:R-:W-:Y:S05]  /*7310*/  BSYNC.RECONVERGENT B0 ;  /* 0x0000000000007941 */ /* 0x000fea0003800200 */
.L_x_109:
[----:B------:R-:W-:Y:S01]  /*7320*/  UIADD3 UR43, UPT, UPT, UR43, 0x1, URZ ;  /* 0x000000012b2b7890 */ /* 0x000fe2000fffe0ff */
[----:B------:R-:W-:Y:S03]  /*7330*/  BSSY.RECONVERGENT B0, `(.L_x_111) ;  /* 0x0000008000007945 */ /* 0x000fe60003800200 */
[----:B------:R-:W-:Y:S04]  /*7340*/  UISETP.NE.AND UP0, UPT, UR43, 0x3, UPT ;  /* 0x000000032b00788c */ /* 0x000fe8000bf05270 */
[----:B------:R-:W-:Y:S02]  /*7350*/  UISETP.EQ.XOR UP1, UPT, UR40, 0x3, !UP0 ;  /* 0x000000032800788c */ /* 0x000fe4000c722a70 */
[----:B------:R-:W-:Y:S02]  /*7360*/  USEL UR56, UR43, URZ, UP0 ;  /* 0x000000ff2b387287 */ /* 0x000fe40008000000 */
[----:B------:R-:W-:Y:S04]  /*7370*/  USEL UR4, URZ, 0x1, !UP1 ;  /* 0x00000001ff047887 */ /* 0x000fe8000c800000 */
[----:B------:R-:W-:Y:S01]  /*7380*/  ULOP3.LUT UR51, UR51, UR4, URZ, 0x3c, !UPT ;  /* 0x0000000433337292 */ /* 0x000fe2000f8e3cff */
[----:B------:R-:W-:Y:S11]  /*7390*/  @P0 BRA `(.L_x_112) ;  /* 0x0000000000040947 */ /* 0x000ff60003800000 */
[----:B------:R-:W-:Y:S04]  /*73a0*/  DEPBAR.LE SB0, 0x1 ;  /* 0x000080400000791a */ /* 0x000fe80000000000 */
.L_x_112:
[----:B------:R-:W-:Y:S05]  /*73b0*/  BSYNC.RECONVERGENT B0 ;  /* 0x0000000000007941 */ /* 0x000fea0003800200 */
.L_x_111:
[----:B------:R-:W-:Y:S01]  /*73c0*/  BAR.SYNC.DEFER_BLOCKING 0x1, 0x80 ;  /* 0x0042000000007b1d */ /* 0x000fe20000010000 */
[----:B------:R-:W-:Y:S01]  /*73d0*/  UISETP.NE.AND UP0, UPT, UR50, -0x2, UPT ;  /* 0xfffffffe3200788c */ /* 0x000fe2000bf05270 */
[----:B------:R-:W-:Y:S08]  /*73e0*/  IADD3 R45, PT, PT, R45, 0x1, RZ ;  /* 0x000000012d2d7810 */ /* 0x000ff00007ffe0ff */
[----:B------:R-:W-:Y:S05]  /*73f0*/  BRA.U !UP0, `(.L_x_113) ;  /* 0x0000000108287547 */ /* 0x000fea000b800000 */
[----:B------:R-:W-:Y:S01]  /*7400*/  ISETP.NE.AND P0, PT, R104, RZ, PT ;  /* 0x000000ff6800720c */ /* 0x000fe20003f05270 */
[----:B------:R-:W-:Y:S01]  /*7410*/  IMAD.U32 R2, RZ, RZ, UR49 ;  /* 0x00000031ff027e24 */ /* 0x000fe2000f8e00ff */
[----:B------:R-:W-:Y:S01]  /*7420*/  UIADD3 UR49, UPT, UPT, UR49, 0x1, URZ ;  /* 0x0000000131317890 */ /* 0x000fe2000fffe0ff */
[----:B-1----:R-:W-:Y:S03]  /*7430*/  IMAD.U32 R0, RZ, RZ, UR37 ;  /* 0x00000025ff007e24 */ /* 0x002fe6000f8e00ff */
[----:B------:R-:W-:Y:S04]  /*7440*/  UISETP.NE.AND UP0, UPT, UR49, 0x3, UPT ;  /* 0x000000033100788c */ /* 0x000fe8000bf05270 */
[----:B------:R-:W-:Y:S03]  /*7450*/  USEL UR49, UR49, URZ, UP0 ;  /* 0x000000ff31317287 */ /* 0x000fe60008000000 */
[----:B------:R-:W-:Y:S05]  /*7460*/  @P0 LEA R2, R2, UR48, 0x3 ;  /* 0x0000003002020c11 */ /* 0x000fea000f8e18ff */
[----:B------:R-:W-:Y:S05]  /*7470*/  @P0 VIADD R2, R2, 0x98 ;  /* 0x0000009802020836 */ /* 0x000fea0000000000 */
[----:B------:R-:W-:Y:S04]  /*7480*/  @P0 PRMT R0, R0, 0x654, R2 ;  /* 0x0000065400000816 */ /* 0x000fe80000000002 */
[----:B------:R2:W-:Y:S03]  /*7490*/  @P0 SYNCS.ARRIVE.TRANS64.RED.A1T0 RZ, [R0+URZ], RZ ;  /* 0x000000ff00ff09a7 */ /* 0x0005e600081004ff */
.L_x_113:
[----:B------:R-:W-:Y:S01]  /*74a0*/  ISETP.NE.AND P2, PT, R101, RZ, PT ;  /* 0x000000ff6500720c */ /* 0x000fe20003f45270 */
[----:B------:R-:W-:Y:S01]  /*74b0*/  UIADD3 UR50, UPT, UPT, UR50, 0x2, URZ ;  /* 0x0000000232327890 */ /* 0x000fe2000fffe0ff */
[----:B------:R-:W-:Y:S01]  /*74c0*/  ISETP.NE.AND P0, PT, R103, 0x2, PT ;  /* 0x000000026700780c */ /* 0x000fe20003f05270 */
[----:B------:R-:W-:Y:S01]  /*74d0*/  IMAD.IADD R14, R43, 0x1, R86 ;  /* 0x000000012b0e7824 */ /* 0x000fe200078e0256 */
[----:B------:R-:W-:Y:S01]  /*74e0*/  ISETP.NE.AND P1, PT, R45, 0x4, PT ;  /* 0x000000042d00780c */ /* 0x000fe20003f25270 */
[----:B------:R-:W-:Y:S01]  /*74f0*/  IMAD.IADD R15, R44, 0x1, R87 ;  /* 0x000000012c0f7824 */ /* 0x000fe200078e0257 */
[----:B------:R-:W-:Y:S02]  /*7500*/  SEL R2, RZ, 0x1, P0 ;  /* 0x00000001ff027807 */ /* 0x000fe40000000000 */
[----:B-12---:R-:W-:Y:S02]  /*7510*/  SEL R0, RZ, 0x1, P1 ;  /* 0x00000001ff007807 */ /* 0x006fe40000800000 */
[----:B------:R-:W-:Y:S02]  /*7520*/  LOP3.LUT R96, R96, R2, RZ, 0x3c, !PT ;  /* 0x0000000260607212 */ /* 0x000fe400078e3cff */
[----:B------:R-:W-:Y:S02]  /*7530*/  LOP3.LUT R97, R97, R0, RZ, 0x3c, !PT ;  /* 0x0000000061617212 */ /* 0x000fe400078e3cff */
[----:B------:R-:W-:Y:S02]  /*7540*/  @P2 R2UR UR36, R95 ;  /* 0x000000005f2422ca */ /* 0x000fe400000e0000 */
[----:B------:R-:W-:Y:S02]  /*7550*/  SEL R103, R103, RZ, P0 ;  /* 0x000000ff67677207 */ /* 0x000fe40000000000 */
[----:B------:R-:W-:Y:S01]  /*7560*/  SEL R45, R45, RZ, P1 ;  /* 0x000000ff2d2d7207 */ /* 0x000fe20000800000 */
[----:B------:R-:W-:Y:S10]  /*7570*/  @P2 BRA `(.L_x_114) ;  /* 0xffffffd800042947 */ /* 0x000ff4000383ffff */
[----:B------:R-:W-:-:S09]  /*7580*/  UISETP.NE.AND UP0, UPT, UR53, URZ, UPT ;  /* 0x000000ff3500728c */ /* 0x000fd2000bf05270 */
[----:B------:R-:W-:Y:S05]  /*7590*/  BRA.U !UP0, `(.L_x_115) ;  /* 0x0000000108487547 */ /* 0x000fea000b800000 */
[----:B------:R-:W1:Y:S02]  /*75a0*/  LDCU.64 UR4, c[0x0][0x890] ;  /* 0x00011200ff0477ac */ /* 0x000e640008000a00 */
[----:B-1----:R-:W-:-:S04]  /*75b0*/  UISETP.NE.U32.AND UP0, UPT, UR4, URZ, UPT ;  /* 0x000000ff0400728c */ /* 0x002fc8000bf05070 */
[----:B------:R-:W-:-:S09]  /*75c0*/  UISETP.NE.AND.EX UP0, UPT, UR5, URZ, UPT, UP0 ;  /* 0x000000ff0500728c */ /* 0x000fd2000bf05300 */
[----:B------:R-:W-:Y:S05]  /*75d0*/  BRA.U UP0, `(.L_x_116) ;  /* 0x00000001000c7547 */ /* 0x000fea000b800000 */
[----:B------:R-:W-:-:S13]  /*75e0*/  FSETP.NEU.AND P0, PT, R49, RZ, PT ;  /* 0x000000ff3100720b */ /* 0x000fda0003f0d000 */
[----:B------:R-:W-:Y:S05]  /*75f0*/  @!P0 EXIT ;  /* 0x000000000000894d */ /* 0x000fea0003800000 */
[----:B------:R-:W-:Y:S05]  /*7600*/  BRA `(.L_x_115) ;  /* 0x00000000002c7947 */ /* 0x000fea0003800000 */
.L_x_116:
[----:B------:R-:W-:Y:S01]  /*7610*/  ISETP.NE.AND P0, PT, R102, RZ, PT ;  /* 0x000000ff6600720c */ /* 0x000fe20003f05270 */
[----:B------:R-:W-:-:S12]  /*7620*/  BSSY.RECONVERGENT B0, `(.L_x_115) ;  /* 0x0000009000007945 */ /* 0x000fd80003800200 */
[----:B------:R-:W-:Y:S05]  /*7630*/  @P0 BRA `(.L_x_117) ;  /* 0x0000000000140947 */ /* 0x000fea0003800000 */
[----:B------:R-:W1:Y:S02]  /*7640*/  LDCU.64 UR4, c[0x0][0x888] ;  /* 0x00011100ff0477ac */ /* 0x000e640008000a00 */
[----:B-1----:R-:W-:-:S04]  /*7650*/  ISETP.NE.U32.AND P0, PT, RZ, UR4, PT ;  /* 0x00000004ff007c0c */ /* 0x002fc8000bf05070 */
[----:B------:R-:W-:-:S13]  /*7660*/  ISETP.NE.AND.EX P0, PT, RZ, UR5, PT, P0 ;  /* 0x00000005ff007c0c */ /* 0x000fda000bf05300 */
[----:B------:R-:W-:Y:S05]  /*7670*/  @!P0 EXIT ;  /* 0x000000000000894d */ /* 0x000fea0003800000 */
[----:B------:R-:W-:Y:S05]  /*7680*/  BRA `(.L_x_118) ;  /* 0x0000000000087947 */ /* 0x000fea0003800000 */
.L_x_117:
[----:B------:R-:W-:-:S13]  /*7690*/  FSETP.NEU.AND P0, PT, R49, RZ, PT ;  /* 0x000000ff3100720b */ /* 0x000fda0003f0d000 */
[----:B------:R-:W-:Y:S05]  /*76a0*/  @!P0 EXIT ;  /* 0x000000000000894d */ /* 0x000fea0003800000 */
.L_x_118:
[----:B------:R-:W-:Y:S05]  /*76b0*/  BSYNC.RECONVERGENT B0 ;  /* 0x0000000000007941 */ /* 0x000fea0003800200 */
.L_x_115:
[----:B------:R-:W-:Y:S01]  /*76c0*/  ULEA UR4, UR49, UR48, 0x3 ;  /* 0x0000003031047291 */ /* 0x000fe2000f8e18ff */
[----:B------:R-:W-:-:S04]  /*76d0*/  DEPBAR.LE SB0, 0x0 ;  /* 0x000080000000791a */ /* 0x000fc80000000000 */
[----:B------:R-:W-:-:S04]  /*76e0*/  UIADD3 UR4, UPT, UPT, UR4, 0x98, URZ ;  /* 0x0000009804047890 */ /* 0x000fc8000fffe0ff */
[----:B------:R-:W-:-:S09]  /*76f0*/  UPRMT UR4, UR37, 0x654, UR4 ;  /* 0x0000065425047896 */ /* 0x000fd20008000004 */
[----:B------:R-:W-:Y:S01]  /*7700*/  SYNCS.ARRIVE.TRANS64.RED.A1T0 RZ, [UR4], RZ ;  /* 0x000000ffffff79a7 */ /* 0x000fe20008100404 */
[----:B------:R-:W-:Y:S05]  /*7710*/  EXIT ;  /* 0x000000000000794d */ /* 0x000fea0003800000 */
.L_x_19:
[----:B--2---:R2:W1:Y:S02]  /*7720*/  SYNCS.PHASECHK.TRANS64.TRYWAIT P0, [R2+URZ+0x130], R3 ;  /* 0x00013003020075a7 */ /* 0x00446400080011ff */
[----:B-1----:R-:W-:Y:S05]  /*7730*/  @!P0 NANOSLEEP.SYNCS 0x989680 ;  /* 0x009896800000895d */ /* 0x002fea0003900000 */
[----:B------:R-:W1:Y:S02]  /*7740*/  @!P0 SYNCS.PHASECHK.TRANS64 P0, [R2+URZ+0x130], R3 ;  /* 0x00013003020085a7 */ /* 0x000e6400080010ff */
[----:B-1----:R-:W-:Y:S05]  /*7750*/  @!P0 BRA `(.L_x_19) ;  /* 0xfffffffc00f08947 */ /* 0x002fea000383ffff */
[----:B------:R-:W-:Y:S05]  /*7760*/  BRA `(.L_x_119) ;  /* 0xffffff9c00b47947 */ /* 0x000fea000383ffff */
.L_x_22:
[----:B-1----:R-:W-:-:S07]  /*7770*/  MOV R2, UR33 ;  /* 0x0000002100027c02 */ /* 0x002fce0008000f00 */
.L_x_120:
[----:B-1----:R1:W2:Y:S02]  /*7780*/  SYNCS.PHASECHK.TRANS64.TRYWAIT P0, [R2+URZ+0x40], R4 ;  /* 0x00004004020075a7 */ /* 0x0022a400080011ff */
[----:B--2---:R-:W-:Y:S05]  /*7790*/  @!P0 NANOSLEEP.SYNCS 0x989680 ;  /* 0x009896800000895d */ /* 0x004fea0003900000 */
[----:B------:R-:W2:Y:S02]  /*77a0*/  @!P0 SYNCS.PHASECHK.TRANS64 P0, [R2+URZ+0x40], R4 ;  /* 0x00004004020085a7 */ /* 0x000ea400080010ff */
[----:B--2---:R-:W-:Y:S05]  /*77b0*/  @!P0 BRA `(.L_x_120) ;  /* 0xfffffffc00f08947 */ /* 0x004fea000383ffff */
[----:B------:R-:W-:Y:S05]  /*77c0*/  BRA `(.L_x_21) ;  /* 0xffffffa000047947 */ /* 0x000fea000383ffff */
.L_x_28:
[----:B-1----:R-:W-:-:S07]  /*77d0*/  MOV R2, UR17 ;  /* 0x0000001100027c02 */ /* 0x002fce0008000f00 */
.L_x_121:
[----:B-1----:R1:W2:Y:S02]  /*77e0*/  SYNCS.PHASECHK.TRANS64.TRYWAIT P0, [R2+URZ+0x40], R4 ;  /* 0x00004004020075a7 */ /* 0x0022a400080011ff */
[----:B--2---:R-:W-:Y:S05]  /*77f0*/  @!P0 NANOSLEEP.SYNCS 0x989680 ;  /* 0x009896800000895d */ /* 0x004fea0003900000 */
[----:B------:R-:W2:Y:S02]  /*7800*/  @!P0 SYNCS.PHASECHK.TRANS64 P0, [R2+URZ+0x40], R4 ;  /* 0x00004004020085a7 */ /* 0x000ea400080010ff */
[----:B--2---:R-:W-:Y:S05]  /*7810*/  @!P0 BRA `(.L_x_121) ;  /* 0xfffffffc00f08947 */ /* 0x004fea000383ffff */
[----:B------:R-:W-:Y:S05]  /*7820*/  BRA `(.L_x_27) ;  /* 0xffffffa000ac7947 */ /* 0x000fea000383ffff */
.L_x_32:
[----:B-1----:R1:W2:Y:S02]  /*7830*/  SYNCS.PHASECHK.TRANS64.TRYWAIT P0, [R2+URZ+0xc0], R3 ;  /* 0x0000c003020075a7 */ /* 0x0022a400080011ff */
[----:B--2---:R-:W-:Y:S05]  /*7840*/  @!P0 NANOSLEEP.SYNCS 0x989680 ;  /* 0x009896800000895d */ /* 0x004fea0003900000 */
[----:B------:R-:W2:Y:S02]  /*7850*/  @!P0 SYNCS.PHASECHK.TRANS64 P0, [R2+URZ+0xc0], R3 ;  /* 0x0000c003020085a7 */ /* 0x000ea400080010ff */
[----:B--2---:R-:W-:Y:S05]  /*7860*/  @!P0 BRA `(.L_x_32) ;  /* 0xfffffffc00f08947 */ /* 0x004fea000383ffff */
[----:B------:R-:W-:Y:S05]  /*7870*/  BRA `(.L_x_122) ;  /* 0xffffffa4003c7947 */ /* 0x000fea000383ffff */
.L_x_36:
[----:B----4-:R-:W-:-:S07]  /*7880*/  MOV R0, UR5 ;  /* 0x0000000500007c02 */ /* 0x010fce0008000f00 */
.L_x_123:
[----:B-1----:R1:W2:Y:S02]  /*7890*/  SYNCS.PHASECHK.TRANS64.TRYWAIT P0, [R0+URZ], R2 ;  /* 0x00000002000075a7 */ /* 0x0022a400080011ff */
[----:B--2---:R-:W-:Y:S05]  /*78a0*/  @!P0 NANOSLEEP.SYNCS 0x989680 ;  /* 0x009896800000895d */ /* 0x004fea0003900000 */
[----:B------:R-:W2:Y:S02]  /*78b0*/  @!P0 SYNCS.PHASECHK.TRANS64 P0, [R0+URZ], R2 ;  /* 0x00000002000085a7 */ /* 0x000ea400080010ff */
[----:B--2---:R-:W-:Y:S05]  /*78c0*/  @!P0 BRA `(.L_x_123) ;  /* 0xfffffffc00f08947 */ /* 0x004fea000383ffff */
[----:B------:R-:W-:Y:S05]  /*78d0*/  BRA `(.L_x_124) ;  /* 0xffffffa800ac7947 */ /* 0x000fea000383ffff */
.L_x_37:
[----:B----4-:R-:W-:-:S07]  /*78e0*/  MOV R0, UR5 ;  /* 0x0000000500007c02 */ /* 0x010fce0008000f00 */
.L_x_125:
[----:B-1----:R1:W2:Y:S02]  /*78f0*/  SYNCS.PHASECHK.TRANS64.TRYWAIT P0, [R0+URZ], R3 ;  /* 0x00000003000075a7 */ /* 0x0022a400080011ff */
[----:B--2---:R-:W-:Y:S05]  /*7900*/  @!P0 NANOSLEEP.SYNCS 0x989680 ;  /* 0x009896800000895d */ /* 0x004fea0003900000 */
[----:B------:R-:W2:Y:S02]  /*7910*/  @!P0 SYNCS.PHASECHK.TRANS64 P0, [R0+URZ], R3 ;  /* 0x00000003000085a7 */ /* 0x000ea400080010ff */
[----:B--2---:R-:W-:Y:S05]  /*7920*/  @!P0 BRA `(.L_x_125) ;  /* 0xfffffffc00f08947 */ /* 0x004fea000383ffff */
[----:B------:R-:W-:Y:S05]  /*7930*/  BRA `(.L_x_126) ;  /* 0xffffffa800b87947 */ /* 0x000fea000383ffff */
.L_x_38:
[----:B----4-:R-:W-:-:S07]  /*7940*/  MOV R0, UR5 ;  /* 0x0000000500007c02 */ /* 0x010fce0008000f00 */
.L_x_127:
[----:B-1----:R1:W2:Y:S02]  /*7950*/  SYNCS.PHASECHK.TRANS64.TRYWAIT P0, [R0+URZ], R3 ;  /* 0x00000003000075a7 */ /* 0x0022a400080011ff */
[----:B--2---:R-:W-:Y:S05]  /*7960*/  @!P0 NANOSLEEP.SYNCS 0x989680 ;  /* 0x009896800000895d */ /* 0x004fea0003900000 */
[----:B------:R-:W2:Y:S02]  /*7970*/  @!P0 SYNCS.PHASECHK.TRANS64 P0, [R0+URZ], R3 ;  /* 0x00000003000085a7 */ /* 0x000ea400080010ff */
[----:B--2---:R-:W-:Y:S05]  /*7980*/  @!P0 BRA `(.L_x_127) ;  /* 0xfffffffc00f08947 */ /* 0x004fea000383ffff */
[----:B------:R-:W-:Y:S05]  /*7990*/  BRA `(.L_x_128) ;  /* 0xffffffa800c47947 */ /* 0x000fea000383ffff */
.L_x_39:
[----:B----4-:R-:W-:-:S07]  /*79a0*/  MOV R0, UR5 ;  /* 0x0000000500007c02 */ /* 0x010fce0008000f00 */
.L_x_129:
[----:B-1----:R1:W2:Y:S02]  /*79b0*/  SYNCS.PHASECHK.TRANS64.TRYWAIT P0, [R0+URZ], R3 ;  /* 0x00000003000075a7 */ /* 0x0022a400080011ff */
[----:B--2---:R-:W-:Y:S05]  /*79c0*/  @!P0 NANOSLEEP.SYNCS 0x989680 ;  /* 0x009896800000895d */ /* 0x004fea0003900000 */
[----:B------:R-:W2:Y:S02]  /*79d0*/  @!P0 SYNCS.PHASECHK.TRANS64 P0, [R0+URZ], R3 ;  /* 0x00000003000085a7 */ /* 0x000ea400080010ff */
[----:B--2---:R-:W-:Y:S05]  /*79e0*/  @!P0 BRA `(.L_x_129) ;  /* 0xfffffffc00f08947 */ /* 0x004fea000383ffff */
[----:B------:R-:W-:Y:S05]  /*79f0*/  BRA `(.L_x_130) ;  /* 0xffffffa800d07947 */ /* 0x000fea000383ffff */
.L_x_40:
[----:B----4-:R-:W-:-:S07]  /*7a00*/  MOV R0, UR5 ;  /* 0x0000000500007c02 */ /* 0x010fce0008000f00 */
.L_x_131:
[----:B-1----:R1:W2:Y:S02]  /*7a10*/  SYNCS.PHASECHK.TRANS64.TRYWAIT P0, [R0+URZ], R3 ;  /* 0x00000003000075a7 */ /* 0x0022a400080011ff */
[----:B--2---:R-:W-:Y:S05]  /*7a20*/  @!P0 NANOSLEEP.SYNCS 0x989680 ;  /* 0x009896800000895d */ /* 0x004fea0003900000 */
[----:B------:R-:W2:Y:S02]  /*7a30*/  @!P0 SYNCS.PHASECHK.TRANS64 P0, [R0+URZ], R3 ;  /* 0x00000003000085a7 */ /* 0x000ea400080010ff */
[----:B--2---:R-:W-:Y:S05]  /*7a40*/  @!P0 BRA `(.L_x_131) ;  /* 0xfffffffc00f08947 */ /* 0x004fea000383ffff */
[----:B------:R-:W-:Y:S05]  /*7a50*/  BRA `(.L_x_132) ;  /* 0xffffffa800dc7947 */ /* 0x000fea000383ffff */
.L_x_41:
[----:B----4-:R-:W-:-:S07]  /*7a60*/  MOV R0, UR5 ;  /* 0x0000000500007c02 */ /* 0x010fce0008000f00 */
.L_x_133:
[----:B-1----:R1:W2:Y:S02]  /*7a70*/  SYNCS.PHASECHK.TRANS64.TRYWAIT P0, [R0+URZ], R3 ;  /* 0x00000003000075a7 */ /* 0x0022a400080011ff */
[----:B--2---:R-:W-:Y:S05]  /*7a80*/  @!P0 NANOSLEEP.SYNCS 0x989680 ;  /* 0x009896800000895d */ /* 0x004fea0003900000 */
[----:B------:R-:W2:Y:S02]  /*7a90*/  @!P0 SYNCS.PHASECHK.TRANS64 P0, [R0+URZ], R3 ;  /* 0x00000003000085a7 */ /* 0x000ea400080010ff */
[----:B--2---:R-:W-:Y:S05]  /*7aa0*/  @!P0 BRA `(.L_x_133) ;  /* 0xfffffffc00f08947 */ /* 0x004fea000383ffff */
[----:B------:R-:W-:Y:S05]  /*7ab0*/  BRA `(.L_x_134) ;  /* 0xffffffa800e87947 */ /* 0x000fea000383ffff */
.L_x_42:
[----:B----4-:R-:W-:-:S07]  /*7ac0*/  MOV R0, UR5 ;  /* 0x0000000500007c02 */ /* 0x010fce0008000f00 */
.L_x_135:
[----:B-1----:R1:W2:Y:S02]  /*7ad0*/  SYNCS.PHASECHK.TRANS64.TRYWAIT P0, [R0+URZ], R3 ;  /* 0x00000003000075a7 */ /* 0x0022a400080011ff */
[----:B--2---:R-:W-:Y:S05]  /*7ae0*/  @!P0 NANOSLEEP.SYNCS 0x989680 ;  /* 0x009896800000895d */ /* 0x004fea0003900000 */
[----:B------:R-:W2:Y:S02]  /*7af0*/  @!P0 SYNCS.PHASECHK.TRANS64 P0, [R0+URZ], R3 ;  /* 0x00000003000085a7 */ /* 0x000ea400080010ff */
[----:B--2---:R-:W-:Y:S05]  /*7b00*/  @!P0 BRA `(.L_x_135) ;  /* 0xfffffffc00f08947 */ /* 0x004fea000383ffff */
[----:B------:R-:W-:Y:S05]  /*7b10*/  BRA `(.L_x_136) ;  /* 0xffffffa800f47947 */ /* 0x000fea000383ffff */
.L_x_45:
[----:B-1----:R1:W2:Y:S02]  /*7b20*/  SYNCS.PHASECHK.TRANS64.TRYWAIT P0, [R0+URZ+0x120], R4 ;  /* 0x00012004000075a7 */ /* 0x0022a400080011ff */
[----:B--2---:R-:W-:Y:S05]  /*7b30*/  @!P0 NANOSLEEP.SYNCS 0x989680 ;  /* 0x009896800000895d */ /* 0x004fea0003900000 */
[----:B------:R-:W2:Y:S02]  /*7b40*/  @!P0 SYNCS.PHASECHK.TRANS64 P0, [R0+URZ+0x120], R4 ;  /* 0x00012004000085a7 */ /* 0x000ea400080010ff */
[----:B--2---:R-:W-:Y:S05]  /*7b50*/  @!P0 BRA `(.L_x_45) ;  /* 0xfffffffc00f08947 */ /* 0x004fea000383ffff */
[----:B------:R-:W-:Y:S05]  /*7b60*/  BRA `(.L_x_137) ;  /* 0xffffffac00507947 */ /* 0x000fea000383ffff */
.L_x_46:
[----:B------:R-:W-:-:S07]  /*7b70*/  MOV R0, UR5 ;  /* 0x0000000500007c02 */ /* 0x000fce0008000f00 */
.L_x_138:
[----:B-1----:R1:W2:Y:S02]  /*7b80*/  SYNCS.PHASECHK.TRANS64.TRYWAIT P0, [R0+URZ+0xd0], R5 ;  /* 0x0000d005000075a7 */ /* 0x0022a400080011ff */
[----:B--2---:R-:W-:Y:S05]  /*7b90*/  @!P0 NANOSLEEP.SYNCS 0x989680 ;  /* 0x009896800000895d */ /* 0x004fea0003900000 */
[----:B------:R-:W2:Y:S02]  /*7ba0*/  @!P0 SYNCS.PHASECHK.TRANS64 P0, [R0+URZ+0xd0], R5 ;  /* 0x0000d005000085a7 */ /* 0x000ea400080010ff */
[----:B--2---:R-:W-:Y:S05]  /*7bb0*/  @!P0 BRA `(.L_x_138) ;  /* 0xfffffffc00f08947 */ /* 0x004fea000383ffff */
[----:B------:R-:W-:Y:S05]  /*7bc0*/  BRA `(.L_x_139) ;  /* 0xffffffac00607947 */ /* 0x000fea000383ffff */
.L_x_47:
[----:B-1----:R1:W2:Y:S02]  /*7bd0*/  SYNCS.PHASECHK.TRANS64.TRYWAIT P1, [R0+URZ+0xc0], R4 ;  /* 0x0000c004000075a7 */ /* 0x0022a400080211ff */
[----:B--2---:R-:W-:Y:S05]  /*7be0*/  @!P1 NANOSLEEP.SYNCS 0x989680 ;  /* 0x009896800000995d */ /* 0x004fea0003900000 */
[----:B------:R-:W2:Y:S02]  /*7bf0*/  @!P1 SYNCS.PHASECHK.TRANS64 P1, [R0+URZ+0xc0], R4 ;  /* 0x0000c004000095a7 */ /* 0x000ea400080210ff */
[----:B--2---:R-:W-:Y:S05]  /*7c00*/  @!P1 BRA `(.L_x_47) ;  /* 0xfffffffc00f09947 */ /* 0x004fea000383ffff */
[----:B------:R-:W-:Y:S05]  /*7c10*/  BRA `(.L_x_140) ;  /* 0xffffffac00907947 */ /* 0x000fea000383ffff */
.L_x_50:
[----:B------:R-:W-:-:S07]  /*7c20*/  MOV R0, UR5 ;  /* 0x0000000500007c02 */ /* 0x000fce0008000f00 */
.L_x_141:
[----:B-1----:R1:W2:Y:S02]  /*7c30*/  SYNCS.PHASECHK.TRANS64.TRYWAIT P0, [R0+URZ+0xd0], R2 ;  /* 0x0000d002000075a7 */ /* 0x0022a400080011ff */
[----:B--2---:R-:W-:Y:S05]  /*7c40*/  @!P0 NANOSLEEP.SYNCS 0x989680 ;  /* 0x009896800000895d */ /* 0x004fea0003900000 */
[----:B------:R-:W2:Y:S02]  /*7c50*/  @!P0 SYNCS.PHASECHK.TRANS64 P0, [R0+URZ+0xd0], R2 ;  /* 0x0000d002000085a7 */ /* 0x000ea400080010ff */
[----:B--2---:R-:W-:Y:S05]  /*7c60*/  @!P0 BRA `(.L_x_141) ;  /* 0xfffffffc00f08947 */ /* 0x004fea000383ffff */
[----:B------:R-:W-:Y:S05]  /*7c70*/  BRA `(.L_x_49) ;  /* 0xffffffac00e47947 */ /* 0x000fea000383ffff */
.L_x_57:
[----:B-1----:R1:W2:Y:S02]  /*7c80*/  SYNCS.PHASECHK.TRANS64.TRYWAIT P1, [R0+URZ+0xc0], R2 ;  /* 0x0000c002000075a7 */ /* 0x0022a400080211ff */
[----:B--2---:R-:W-:Y:S05]  /*7c90*/  @!P1 NANOSLEEP.SYNCS 0x989680 ;  /* 0x009896800000995d */ /* 0x004fea0003900000 */
[----:B------:R-:W2:Y:S02]  /*7ca0*/  @!P1 SYNCS.PHASECHK.TRANS64 P1, [R0+URZ+0xc0], R2 ;  /* 0x0000c002000095a7 */ /* 0x000ea400080210ff */
[----:B--2---:R-:W-:Y:S05]  /*7cb0*/  @!P1 BRA `(.L_x_57) ;  /* 0xfffffffc00f09947 */ /* 0x004fea000383ffff */
[----:B------:R-:W-:Y:S05]  /*7cc0*/  BRA `(.L_x_142) ;  /* 0xffffffb400507947 */ /* 0x000fea000383ffff */
.L_x_58:
[----:B------:R-:W-:-:S07]  /*7cd0*/  MOV R2, UR7 ;  /* 0x0000000700027c02 */ /* 0x000fce0008000f00 */
.L_x_143:
[----:B-1----:R1:W2:Y:S02]  /*7ce0*/  SYNCS.PHASECHK.TRANS64.TRYWAIT P0, [R2+URZ+0x100], R0 ;  /* 0x00010000020075a7 */ /* 0x0022a400080011ff */
[----:B--2---:R-:W-:Y:S05]  /*7cf0*/  @!P0 NANOSLEEP.SYNCS 0x989680 ;  /* 0x009896800000895d */ /* 0x004fea0003900000 */
[----:B------:R-:W2:Y:S02]  /*7d00*/  @!P0 SYNCS.PHASECHK.TRANS64 P0, [R2+URZ+0x100], R0 ;  /* 0x00010000020085a7 */ /* 0x000ea400080010ff */
[----:B--2---:R-:W-:Y:S05]  /*7d10*/  @!P0 BRA `(.L_x_143) ;  /* 0xfffffffc00f08947 */ /* 0x004fea000383ffff */
[----:B------:R-:W-:Y:S05]  /*7d20*/  BRA `(.L_x_144) ;  /* 0xffffffb400887947 */ /* 0x000fea000383ffff */
.L_x_61:
[----:B------:R-:W-:Y:S07]  /*7d30*/  MOV R0, UR6 ;  /* 0x0000000600007c02 */ /* 0x000fee0008000f00 */
.L_x_145:
[----:B-1----:R1:W2:Y:S02]  /*7d40*/  SYNCS.PHASECHK.TRANS64.TRYWAIT P0, [R0+URZ], R2 ;  /* 0x00000002000075a7 */ /* 0x0022a400080011ff */
[----:B--2---:R-:W-:Y:S05]  /*7d50*/  @!P0 NANOSLEEP.SYNCS 0x989680 ;  /* 0x009896800000895d */ /* 0x004fea0003900000 */
[----:B------:R-:W2:Y:S02]  /*7d60*/  @!P0 SYNCS.PHASECHK.TRANS64 P0, [R0+URZ], R2 ;  /* 0x00000002000085a7 */ /* 0x000ea400080010ff */
[----:B--2---:R-:W-:Y:S05]  /*7d70*/  @!P0 BRA `(.L_x_145) ;  /* 0xfffffffc00f08947 */ /* 0x004fea000383ffff */
[----:B------:R-:W-:Y:S05]  /*7d80*/  BRA `(.L_x_60) ;  /* 0xffffffb400a47947 */ /* 0x000fea000383ffff */
.L_x_64:
[----:B------:R-:W-:-:S07]  /*7d90*/  MOV R0, UR6 ;  /* 0x0000000600007c02 */ /* 0x000fce0008000f00 */
.L_x_146:
[----:B--2---:R2:W4:Y:S02]  /*7da0*/  SYNCS.PHASECHK.TRANS64.TRYWAIT P0, [R0+URZ], R2 ;  /* 0x00000002000075a7 */ /* 0x00452400080011ff */
[----:B----4-:R-:W-:Y:S05]  /*7db0*/  @!P0 NANOSLEEP.SYNCS 0x989680 ;  /* 0x009896800000895d */ /* 0x010fea0003900000 */
[----:B------:R-:W4:Y:S02]  /*7dc0*/  @!P0 SYNCS.PHASECHK.TRANS64 P0, [R0+URZ], R2 ;  /* 0x00000002000085a7 */ /* 0x000f2400080010ff */
[----:B----4-:R-:W-:Y:S05]  /*7dd0*/  @!P0 BRA `(.L_x_146) ;  /* 0xfffffffc00f08947 */ /* 0x010fea000383ffff */
[----:B------:R-:W-:Y:S05]  /*7de0*/  BRA `(.L_x_147) ;  /* 0xffffffb800807947 */ /* 0x000fea000383ffff */
.L_x_65:
[----:B------:R-:W-:-:S07]  /*7df0*/  MOV R0, UR6 ;  /* 0x0000000600007c02 */ /* 0x000fce0008000f00 */
.L_x_148:
[----:B-1----:R1:W2:Y:S02]  /*7e00*/  SYNCS.PHASECHK.TRANS64.TRYWAIT P0, [R0+URZ], R3 ;  /* 0x00000003000075a7 */ /* 0x0022a400080011ff */
[----:B--2---:R-:W-:Y:S05]  /*7e10*/  @!P0 NANOSLEEP.SYNCS 0x989680 ;  /* 0x009896800000895d */ /* 0x004fea0003900000 */
[----:B------:R-:W2:Y:S02]  /*7e20*/  @!P0 SYNCS.PHASECHK.TRANS64 P0, [R0+URZ], R3 ;  /* 0x00000003000085a7 */ /* 0x000ea400080010ff */
[----:B--2---:R-:W-:Y:S05]  /*7e30*/  @!P0 BRA `(.L_x_148) ;  /* 0xfffffffc00f08947 */ /* 0x004fea000383ffff */
[----:B------:R-:W-:Y:S05]  /*7e40*/  BRA `(.L_x_149) ;  /* 0xffffffb8008c7947 */ /* 0x000fea000383ffff */
.L_x_66:
[----:B------:R-:W-:-:S07]  /*7e50*/  MOV R0, UR6 ;  /* 0x0000000600007c02 */ /* 0x000fce0008000f00 */
.L_x_150:
[----:B-1----:R1:W2:Y:S02]  /*7e60*/  SYNCS.PHASECHK.TRANS64.TRYWAIT P0, [R0+URZ], R3 ;  /* 0x00000003000075a7 */ /* 0x0022a400080011ff */
[----:B--2---:R-:W-:Y:S05]  /*7e70*/  @!P0 NANOSLEEP.SYNCS 0x989680 ;  /* 0x009896800000895d */ /* 0x004fea0003900000 */
[----:B------:R-:W2:Y:S02]  /*7e80*/  @!P0 SYNCS.PHASECHK.TRANS64 P0, [R0+URZ], R3 ;  /* 0x00000003000085a7 */ /* 0x000ea400080010ff */
[----:B--2---:R-:W-:Y:S05]  /*7e90*/  @!P0 BRA `(.L_x_150) ;  /* 0xfffffffc00f08947 */ /* 0x004fea000383ffff */
[----:B------:R-:W-:Y:S05]  /*7ea0*/  BRA `(.L_x_151) ;  /* 0xffffffb800987947 */ /* 0x000fea000383ffff */
.L_x_67:
[----:B-1----:R-:W-:-:S07]  /*7eb0*/  MOV R0, UR7 ;  /* 0x0000000700007c02 */ /* 0x002fce0008000f00 */
.L_x_152:
[----:B-1----:R1:W2:Y:S02]  /*7ec0*/  SYNCS.PHASECHK.TRANS64.TRYWAIT P0, [R0+URZ], R2 ;  /* 0x00000002000075a7 */ /* 0x0022a400080011ff */
[----:B--2---:R-:W-:Y:S05]  /*7ed0*/  @!P0 NANOSLEEP.SYNCS 0x989680 ;  /* 0x009896800000895d */ /* 0x004fea0003900000 */
[----:B------:R-:W2:Y:S02]  /*7ee0*/  @!P0 SYNCS.PHASECHK.TRANS64 P0, [R0+URZ], R2 ;  /* 0x00000002000085a7 */ /* 0x000ea400080010ff */
[----:B--2---:R-:W-:Y:S05]  /*7ef0*/  @!P0 BRA `(.L_x_152) ;  /* 0xfffffffc00f08947 */ /* 0x004fea000383ffff */
[----:B------:R-:W-:Y:S05]  /*7f00*/  BRA `(.L_x_153) ;  /* 0xffffffb800a47947 */ /* 0x000fea000383ffff */
.L_x_72:
[----:B--2---:R2:W3:Y:S02]  /*7f10*/  SYNCS.PHASECHK.TRANS64.TRYWAIT P0, [R0+URZ+0xc0], R2 ;  /* 0x0000c002000075a7 */ /* 0x0044e400080011ff */
[----:B---3--:R-:W-:Y:S05]  /*7f20*/  @!P0 NANOSLEEP.SYNCS 0x989680 ;  /* 0x009896800000895d */ /* 0x008fea0003900000 */
[----:B------:R-:W3:Y:S02]  /*7f30*/  @!P0 SYNCS.PHASECHK.TRANS64 P0, [R0+URZ+0xc0], R2 ;  /* 0x0000c002000085a7 */ /* 0x000ee400080010ff */
[----:B---3--:R-:W-:Y:S05]  /*7f40*/  @!P0 BRA `(.L_x_72) ;  /* 0xfffffffc00f08947 */ /* 0x008fea000383ffff */
[----:B------:R-:W-:Y:S05]  /*7f50*/  BRA `(.L_x_154) ;  /* 0xffffffbc00a07947 */ /* 0x000fea000383ffff */
.L_x_75:
[----:B------:R-:W-:Y:S07]  /*7f60*/  MOV R0, UR7 ;  /* 0x0000000700007c02 */ /* 0x000fee0008000f00 */
.L_x_155:
[----:B--2---:R2:W3:Y:S02]  /*7f70*/  SYNCS.PHASECHK.TRANS64.TRYWAIT P0, [R0+URZ+0xb8], R2 ;  /* 0x0000b802000075a7 */ /* 0x0044e400080011ff */
[----:B---3--:R-:W-:Y:S05]  /*7f80*/  @!P0 NANOSLEEP.SYNCS 0x989680 ;  /* 0x009896800000895d */ /* 0x008fea0003900000 */
[----:B------:R-:W3:Y:S02]  /*7f90*/  @!P0 SYNCS.PHASECHK.TRANS64 P0, [R0+URZ+0xb8], R2 ;  /* 0x0000b802000085a7 */ /* 0x000ee400080010ff */
[----:B---3--:R-:W-:Y:S05]  /*7fa0*/  @!P0 BRA `(.L_x_155) ;  /* 0xfffffffc00f08947 */ /* 0x008fea000383ffff */
[----:B------:R-:W-:Y:S05]  /*7fb0*/  BRA `(.L_x_74) ;  /* 0xffffffc000807947 */ /* 0x000fea000383ffff */
.L_x_78:
[----:B------:R-:W-:Y:S07]  /*7fc0*/  MOV R0, UR15 ;  /* 0x0000000f00007c02 */ /* 0x000fee0008000f00 */
.L_x_156:
[----:B-1----:R1:W2:Y:S02]  /*7fd0*/  SYNCS.PHASECHK.TRANS64.TRYWAIT P0, [R0+URZ+0x98], R9 ;  /* 0x00009809000075a7 */ /* 0x0022a400080011ff */
[----:B--2---:R-:W-:Y:S05]  /*7fe0*/  @!P0 NANOSLEEP.SYNCS 0x989680 ;  /* 0x009896800000895d */ /* 0x004fea0003900000 */
[----:B------:R-:W2:Y:S02]  /*7ff0*/  @!P0 SYNCS.PHASECHK.TRANS64 P0, [R0+URZ+0x98], R9 ;  /* 0x00009809000085a7 */ /* 0x000ea400080010ff */
[----:B--2---:R-:W-:Y:S05]  /*8000*/  @!P0 BRA `(.L_x_156) ;  /* 0xfffffffc00f08947 */ /* 0x004fea000383ffff */
[----:B------:R-:W-:Y:S05]  /*8010*/  BRA `(.L_x_157) ;  /* 0xffffffc000f87947 */ /* 0x000fea000383ffff */
.L_x_79:
[----:B------:R-:W-:Y:S07]  /*8020*/  MOV R0, UR13 ;  /* 0x0000000d00007c02 */ /* 0x000fee0008000f00 */
.L_x_158:
[----:B-1----:R1:W2:Y:S02]  /*8030*/  SYNCS.PHASECHK.TRANS64.TRYWAIT P0, [R0+URZ+0x98], R14 ;  /* 0x0000980e000075a7 */ /* 0x0022a400080011ff */
[----:B--2---:R-:W-:Y:S05]  /*8040*/  @!P0 NANOSLEEP.SYNCS 0x989680 ;  /* 0x009896800000895d */ /* 0x004fea0003900000 */
[----:B------:R-:W2:Y:S02]  /*8050*/  @!P0 SYNCS.PHASECHK.TRANS64 P0, [R0+URZ+0x98], R14 ;  /* 0x0000980e000085a7 */ /* 0x000ea400080010ff */
[----:B--2---:R-:W-:Y:S05]  /*8060*/  @!P0 BRA `(.L_x_158) ;  /* 0xfffffffc00f08947 */ /* 0x004fea000383ffff */
[----:B------:R-:W-:Y:S05]  /*8070*/  BRA `(.L_x_159) ;  /* 0xffffffc400987947 */ /* 0x000fea000383ffff */
.L_x_81:
[----:B------:R-:W-:-:S07]  /*8080*/  MOV R0, UR4 ;  /* 0x0000000400007c02 */ /* 0x000fce0008000f00 */
.L_x_160:
[----:B-1----:R1:W3:Y:S02]  /*8090*/  SYNCS.PHASECHK.TRANS64.TRYWAIT P0, [R0+URZ], R2 ;  /* 0x00000002000075a7 */ /* 0x0022e400080011ff */
[----:B---3--:R-:W-:Y:S05]  /*80a0*/  @!P0 NANOSLEEP.SYNCS 0x989680 ;  /* 0x009896800000895d */ /* 0x008fea0003900000 */
[----:B------:R-:W3:Y:S02]  /*80b0*/  @!P0 SYNCS.PHASECHK.TRANS64 P0, [R0+URZ], R2 ;  /* 0x00000002000085a7 */ /* 0x000ee400080010ff */
[----:B---3--:R-:W-:Y:S05]  /*80c0*/  @!P0 BRA `(.L_x_160) ;  /* 0xfffffffc00f08947 */ /* 0x008fea000383ffff */
[----:B------:R-:W-:Y:S05]  /*80d0*/  BRA `(.L_x_161) ;  /* 0xffffffc800247947 */ /* 0x000fea000383ffff */
.L_x_82:
[----:B------:R-:W-:-:S07]  /*80e0*/  MOV R0, UR4 ;  /* 0x0000000400007c02 */ /* 0x000fce0008000f00 */
.L_x_162:
[----:B-1----:R1:W3:Y:S02]  /*80f0*/  SYNCS.PHASECHK.TRANS64.TRYWAIT P0, [R0+URZ], R2 ;  /* 0x00000002000075a7 */ /* 0x0022e400080011ff */
[----:B---3--:R-:W-:Y:S05]  /*8100*/  @!P0 NANOSLEEP.SYNCS 0x989680 ;  /* 0x009896800000895d */ /* 0x008fea0003900000 */
[----:B------:R-:W3:Y:S02]  /*8110*/  @!P0 SYNCS.PHASECHK.TRANS64 P0, [R0+URZ], R2 ;  /* 0x00000002000085a7 */ /* 0x000ee400080010ff */
[----:B---3--:R-:W-:Y:S05]  /*8120*/  @!P0 BRA `(.L_x_162) ;  /* 0xfffffffc00f08947 */ /* 0x008fea000383ffff */
[----:B------:R-:W-:Y:S05]  /*8130*/  BRA `(.L_x_163) ;  /* 0xffffffc800307947 */ /* 0x000fea000383ffff */
.L_x_84:
[----:B--2---:R2:W4:Y:S02]  /*8140*/  SYNCS.PHASECHK.TRANS64.TRYWAIT P0, [R0+URZ+0xc0], R2 ;  /* 0x0000c002000075a7 */ /* 0x00452400080011ff */
[----:B----4-:R-:W-:Y:S05]  /*8150*/  @!P0 NANOSLEEP.SYNCS 0x989680 ;  /* 0x009896800000895d */ /* 0x010fea0003900000 */
[----:B------:R-:W4:Y:S02]  /*8160*/  @!P0 SYNCS.PHASECHK.TRANS64 P0, [R0+URZ+0xc0], R2 ;  /* 0x0000c002000085a7 */ /* 0x000f2400080010ff */
[----:B----4-:R-:W-:Y:S05]  /*8170*/  @!P0 BRA `(.L_x_84) ;  /* 0xfffffffc00f08947 */ /* 0x010fea000383ffff */
[----:B------:R-:W-:Y:S05]  /*8180*/  BRA `(.L_x_164) ;  /* 0xffffffcc00147947 */ /* 0x000fea000383ffff */
.L_x_94:
[----:B-1----:R1:W3:Y:S02]  /*8190*/  SYNCS.PHASECHK.TRANS64.TRYWAIT P1, [R0+URZ+0x80], R3 ;  /* 0x00008003000075a7 */ /* 0x0022e400080211ff */
[----:B---3--:R-:W-:Y:S05]  /*81a0*/  @!P1 NANOSLEEP.SYNCS 0x989680 ;  /* 0x009896800000995d */ /* 0x008fea0003900000 */
[----:B------:R-:W3:Y:S02]  /*81b0*/  @!P1 SYNCS.PHASECHK.TRANS64 P1, [R0+URZ+0x80], R3 ;  /* 0x00008003000095a7 */ /* 0x000ee400080210ff */
[----:B---3--:R-:W-:Y:S05]  /*81c0*/  @!P1 BRA `(.L_x_94) ;  /* 0xfffffffc00f09947 */ /* 0x008fea000383ffff */
[----:B------:R-:W-:Y:S05]  /*81d0*/  BRA `(.L_x_93) ;  /* 0xffffffd800447947 */ /* 0x000fea000383ffff */
.L_x_96:
[----:B-1----:R1:W4:Y:S02]  /*81e0*/  SYNCS.PHASECHK.TRANS64.TRYWAIT P0, [R73+URZ+0xe0], R2 ;  /* 0x0000e002490075a7 */ /* 0x00232400080011ff */
[----:B----4-:R-:W-:Y:S05]  /*81f0*/  @!P0 NANOSLEEP.SYNCS 0x989680 ;  /* 0x009896800000895d */ /* 0x010fea0003900000 */
[----:B------:R-:W4:Y:S02]  /*8200*/  @!P0 SYNCS.PHASECHK.TRANS64 P0, [R73+URZ+0xe0], R2 ;  /* 0x0000e002490085a7 */ /* 0x000f2400080010ff */
[----:B----4-:R-:W-:Y:S05]  /*8210*/  @!P0 BRA `(.L_x_96) ;  /* 0xfffffffc00f08947 */ /* 0x010fea000383ffff */
[----:B------:R-:W-:Y:S05]  /*8220*/  BRA `(.L_x_95) ;  /* 0xffffffd8007c7947 */ /* 0x000fea000383ffff */
.L_x_107:
[----:B--2---:R2:W4:Y:S02]  /*8230*/  SYNCS.PHASECHK.TRANS64.TRYWAIT P0, [R2+URZ+0x80], R107 ;  /* 0x0000806b020075a7 */ /* 0x00452400080011ff */
[----:B----4-:R-:W-:Y:S05]  /*8240*/  @!P0 NANOSLEEP.SYNCS 0x989680 ;  /* 0x009896800000895d */ /* 0x010fea0003900000 */
[----:B------:R-:W4:Y:S02]  /*8250*/  @!P0 SYNCS.PHASECHK.TRANS64 P0, [R2+URZ+0x80], R107 ;  /* 0x0000806b020085a7 */ /* 0x000f2400080010ff */
[----:B----4-:R-:W-:Y:S05]  /*8260*/  @!P0 BRA `(.L_x_107) ;  /* 0xfffffffc00f08947 */ /* 0x010fea000383ffff */
[----:B------:R-:W-:Y:S05]  /*8270*/  BRA `(.L_x_106) ;  /* 0xffffffe400647947 */ /* 0x000fea000383ffff */
        .weak           $__internal_0_$__cuda_sm10x_tcgen05_guardrail_trap_col_being_dealloced_not_returned_by_alloc
        .type           $__internal_0_$__cuda_sm10x_tcgen05_guardrail_trap_col_being_dealloced_not_returned_by_alloc,@function
        .size           $__internal_0_$__cuda_sm10x_tcgen05_guardrail_trap_col_being_dealloced_not_returned_by_alloc,($__internal_1_$__cuda_sm10x_tcgen05_guardrail_trap_phase_invalid_during_alloc - $__internal_0_$__cuda_sm10x_tcgen05_guardrail_trap_col_being_dealloced_not_returned_by_alloc)
$__internal_0_$__cuda_sm10x_tcgen05_guardrail_trap_col_being_dealloced_not_returned_by_alloc:
[----:B------:R-:W-:Y:S05]  /*8280*/  BPT.TRAP 0x1 ;  /* 0x000000040000795c */ /* 0x000fea0000300000 */
[----:B------:R-:W-:-:S04]  /*8290*/  HFMA2 R3, -RZ, RZ, 0, 0 ;  /* 0x00000000ff037431 */ /* 0x000fc800000001ff */
[----:B------:R-:W-:Y:S05]  /*82a0*/  RET.REL.NODEC R2 `(_ZN7cutlass13device_kernelINS_4gemm6kernel13GemmUniversalIN4cute5tupleIJiiiiEEENS1_10collective13CollectiveMmaINS1_35MainloopSm100TmaUmmaWarpSpecializedILi8ELi2ELi4ENS5_IJNS4_1CILi1EEESB_SB_EEEEENS5_IJNSA_ILi128EEENSA_ILi64EEESF_EEENS_10bfloat16_tENS5_IJlSB_lEEESH_NS5_IJSB_llEEENS4_8TiledMMAINS4_8MMA_AtomIJNS4_20SM100_MMA_F16BF16_SSISH_SH_fLi128ELi64ELNS4_4UMMA5MajorE0ELSO_1ELNSN_7ScaleInE0ELSP_0EEEEEENS4_6LayoutISC_NS5_IJNSA_ILi0EEEST_ST_EEEEENS5_IJNS4_10UnderscoreESW_SW_EEEEENS4_13SM90_TMA_LOADENS4_14ComposedLayoutINS4_7SwizzleILi3ELi4ELi3EEENS4_18smem_ptr_flag_bitsILi16EEENSS_INS5_IJNSA_ILi8EEESF_EEENS5_IJSF_SB_EEEEEEEvNS4_8identityESZ_NS10_IS12_S14_NSS_INS5_IJSF_S15_EEENS5_IJSB_SF_EEEEEEEvS1A_EENS_8epilogue10collective18CollectiveEpilogueINS1G_23Sm100TmaWarpSpecializedILi3ELi2ELi32ELb1ELb0EEEJSG_NS5_IJNSS_ISE_SB_EENSS_INSA_ILi32EEESB_EEEEESH_SI_SH_SI_NS1G_6fusion15FusionCallbacksIS1K_NS1P_17LinearCombinationISH_fSH_fLNS_15FloatRoundStyleE2EEESG_S1O_JEEENS4_5SM1004TMEM4LOAD26SM100_TMEM_LOAD_32dp32b32xESZ_NS10_INS11_ILi2ELi4ELi3EEES14_NSS_INS5_IJS15_S1M_EEENS5_IJS1M_SB_EEEEEEENS4_39AutoVectorizingCopyWithAssumedAlignmentILi128EEENS4_14SM90_TMA_STOREES23_S25_S25_EEEvvEEEEvNT_6ParamsE) ;  /* 0xffffff7c02547950 */ /* 0x000fea0003c3ffff */
        .weak           $__internal_1_$__cuda_sm10x_tcgen05_guardrail_trap_phase_invalid_during_alloc
        .type           $__internal_1_$__cuda_sm10x_tcgen05_guardrail_trap_phase_invalid_during_alloc,@function
        .size           $__internal_1_$__cuda_sm10x_tcgen05_guardrail_trap_phase_invalid_during_alloc,($__internal_2_$__cuda_sm10x_tcgen05_guardrail_trap_unallocated_columns_being_dealloced - $__internal_1_$__cuda_sm10x_tcgen05_guardrail_trap_phase_invalid_during_alloc)
$__internal_1_$__cuda_sm10x_tcgen05_guardrail_trap_phase_invalid_during_alloc:
[----:B------:R-:W-:Y:S05]  /*82b0*/  BPT.TRAP 0x1 ;  /* 0x000000040000795c */ /* 0x000fea0000300000 */
[----:B------:R-:W-:-:S04]  /*82c0*/  MOV R3, 0x0 ;  /* 0x0000000000037802 */ /* 0x000fc80000000f00 */
[----:B------:R-:W-:Y:S05]  /*82d0*/  RET.REL.NODEC R2 `(_ZN7cutlass13device_kernelINS_4gemm6kernel13GemmUniversalIN4cute5tupleIJiiiiEEENS1_10collective13CollectiveMmaINS1_35MainloopSm100TmaUmmaWarpSpecializedILi8ELi2ELi4ENS5_IJNS4_1CILi1EEESB_SB_EEEEENS5_IJNSA_ILi128EEENSA_ILi64EEESF_EEENS_10bfloat16_tENS5_IJlSB_lEEESH_NS5_IJSB_llEEENS4_8TiledMMAINS4_8MMA_AtomIJNS4_20SM100_MMA_F16BF16_SSISH_SH_fLi128ELi64ELNS4_4UMMA5MajorE0ELSO_1ELNSN_7ScaleInE0ELSP_0EEEEEENS4_6LayoutISC_NS5_IJNSA_ILi0EEEST_ST_EEEEENS5_IJNS4_10UnderscoreESW_SW_EEEEENS4_13SM90_TMA_LOADENS4_14ComposedLayoutINS4_7SwizzleILi3ELi4ELi3EEENS4_18smem_ptr_flag_bitsILi16EEENSS_INS5_IJNSA_ILi8EEESF_EEENS5_IJSF_SB_EEEEEEEvNS4_8identityESZ_NS10_IS12_S14_NSS_INS5_IJSF_S15_EEENS5_IJSB_SF_EEEEEEEvS1A_EENS_8epilogue10collective18CollectiveEpilogueINS1G_23Sm100TmaWarpSpecializedILi3ELi2ELi32ELb1ELb0EEEJSG_NS5_IJNSS_ISE_SB_EENSS_INSA_ILi32EEESB_EEEEESH_SI_SH_SI_NS1G_6fusion15FusionCallbacksIS1K_NS1P_17LinearCombinationISH_fSH_fLNS_15FloatRoundStyleE2EEESG_S1O_JEEENS4_5SM1004TMEM4LOAD26SM100_TMEM_LOAD_32dp32b32xESZ_NS10_INS11_ILi2ELi4ELi3EEES14_NSS_INS5_IJS15_S1M_EEENS5_IJS1M_SB_EEEEEEENS4_39AutoVectorizingCopyWithAssumedAlignmentILi128EEENS4_14SM90_TMA_STOREES23_S25_S25_EEEvvEEEEvNT_6ParamsE) ;  /* 0xffffff7c02487950 */ /* 0x000fea0003c3ffff */
        .weak           $__internal_2_$__cuda_sm10x_tcgen05_guardrail_trap_unallocated_columns_being_dealloced
        .type           $__internal_2_$__cuda_sm10x_tcgen05_guardrail_trap_unallocated_columns_being_dealloced,@function
        .size           $__internal_2_$__cuda_sm10x_tcgen05_guardrail_trap_unallocated_columns_being_dealloced,(.L_x_166 - $__internal_2_$__cuda_sm10x_tcgen05_guardrail_trap_unallocated_columns_being_dealloced)
$__internal_2_$__cuda_sm10x_tcgen05_guardrail_trap_unallocated_columns_being_dealloced:
[----:B------:R-:W-:Y:S05]  /*82e0*/  BPT.TRAP 0x1 ;  /* 0x000000040000795c */ /* 0x000fea0000300000 */
[----:B------:R-:W-:-:S04]  /*82f0*/  HFMA2 R3, -RZ, RZ, 0, 0 ;  /* 0x00000000ff037431 */ /* 0x000fc800000001ff */
[----:B------:R-:W-:Y:S05]  /*8300*/  RET.REL.NODEC R2 `(_ZN7cutlass13device_kernelINS_4gemm6kernel13GemmUniversalIN4cute5tupleIJiiiiEEENS1_10collective13CollectiveMmaINS1_35MainloopSm100TmaUmmaWarpSpecializedILi8ELi2ELi4ENS5_IJNS4_1CILi1EEESB_SB_EEEEENS5_IJNSA_ILi128EEENSA_ILi64EEESF_EEENS_10bfloat16_tENS5_IJlSB_lEEESH_NS5_IJSB_llEEENS4_8TiledMMAINS4_8MMA_AtomIJNS4_20SM100_MMA_F16BF16_SSISH_SH_fLi128ELi64ELNS4_4UMMA5MajorE0ELSO_1ELNSN_7ScaleInE0ELSP_0EEEEEENS4_6LayoutISC_NS5_IJNSA_ILi0EEEST_ST_EEEEENS5_IJNS4_10UnderscoreESW_SW_EEEEENS4_13SM90_TMA_LOADENS4_14ComposedLayoutINS4_7SwizzleILi3ELi4ELi3EEENS4_18smem_ptr_flag_bitsILi16EEENSS_INS5_IJNSA_ILi8EEESF_EEENS5_IJSF_SB_EEEEEEEvNS4_8identityESZ_NS10_IS12_S14_NSS_INS5_IJSF_S15_EEENS5_IJSB_SF_EEEEEEEvS1A_EENS_8epilogue10collective18CollectiveEpilogueINS1G_23Sm100TmaWarpSpecializedILi3ELi2ELi32ELb1ELb0EEEJSG_NS5_IJNSS_ISE_SB_EENSS_INSA_ILi32EEESB_EEEEESH_SI_SH_SI_NS1G_6fusion15FusionCallbacksIS1K_NS1P_17LinearCombinationISH_fSH_fLNS_15FloatRoundStyleE2EEESG_S1O_JEEENS4_5SM1004TMEM4LOAD26SM100_TMEM_LOAD_32dp32b32xESZ_NS10_INS11_ILi2ELi4ELi3EEES14_NSS_INS5_IJS15_S1M_EEENS5_IJS1M_SB_EEEEEEENS4_39AutoVectorizingCopyWithAssumedAlignmentILi128EEENS4_14SM90_TMA_STOREES23_S25_S25_EEEvvEEEEvNT_6ParamsE) ;  /* 0xffffff7c023c7950 */ /* 0x000fea0003c3ffff */
.L_x_165:
[----:B------:R-:W-:-:S00]  /*8310*/  BRA `(.L_x_165) ;  /* 0xfffffffc00fc7947 */ /* 0x000fc0000383ffff */
[----:B------:R-:W-:-:S00]  /*8320*/  NOP ;  /* 0x0000000000007918 */ /* 0x000fc00000000000 */
        /* <DEDUP_REMOVED lines=13> */
.L_x_166:


//--------------------- .nv.global.init           --------------------------
	.section	.nv.global.init,"aw",@progbits
.nv.global.init:
	.type		$str$27,@object
	.size		$str$27,($str$28 - $str$27)
$str$27:
        /*0000*/ 	.byte	0x28, 0x61, 0x64, 0x64, 0x72, 0x65, 0x73, 0x73, 0x20, 0x26, 0x20, 0x6d, 0x61, 0x73, 0x6b, 0x29
        /*0010*/ 	.byte	0x20, 0x3d, 0x3d, 0x20, 0x30, 0x00
	.type		$str$28,@object
	.size		$str$28,($str$26 - $str$28)
$str$28:
        /*0016*/ 	.byte	0x2f, 0x74, 0x6d, 0x70, 0x2f, 0x63, 0x75, 0x74, 0x6c, 0x61, 0x73, 0x73, 0x5f, 0x73, 0x77, 0x65
        /*0026*/ 	.byte	0x65, 0x70, 0x5f, 0x73, 0x72, 0x63, 0x2f, 0x69, 0x6e, 0x63, 0x6c, 0x75, 0x64, 0x65, 0x2f, 0x63
        /*0036*/ 	.byte	0x75, 0x74, 0x65, 0x2f, 0x70, 0x6f, 0x69, 0x6e, 0x74, 0x65, 0x72, 0x5f, 0x66, 0x6c, 0x61, 0x67
        /*0046*/ 	.byte	0x67, 0x65, 0x64, 0x2e, 0x68, 0x70, 0x70, 0x00
	.type		$str$26,@object
	.size		$str$26,($str$25 - $str$26)
$str$26:
        /*004e*/ 	.byte	0x2f, 0x74, 0x6d, 0x70, 0x2f, 0x63, 0x75, 0x74, 0x6c, 0x61, 0x73, 0x73, 0x5f, 0x73, 0x77, 0x65
        /*005e*/ 	.byte	0x65, 0x70, 0x5f, 0x73, 0x72, 0x63, 0x2f, 0x69, 0x6e, 0x63, 0x6c, 0x75, 0x64, 0x65, 0x2f, 0x63
        /*006e*/ 	.byte	0x75, 0x74, 0x65, 0x2f, 0x61, 0x74, 0x6f, 0x6d, 0x2f, 0x63, 0x6f, 0x70, 0x79, 0x5f, 0x74, 0x72
        /*007e*/ 	.byte	0x61, 0x69, 0x74, 0x73, 0x5f, 0x73, 0x6d, 0x31, 0x30, 0x30, 0x2e, 0x68, 0x70, 0x70, 0x00
	.type		$str$25,@object
	.size		$str$25,(__unnamed_1 - $str$25)
$str$25:
        /*008d*/ 	.byte	0x28, 0x28, 0x75, 0x69, 0x6e, 0x74, 0x33, 0x32, 0x5f, 0x74, 0x28, 0x74, 0x68, 0x72, 0x65, 0x61
        /*009d*/ 	.byte	0x64, 0x49, 0x64, 0x78, 0x2e, 0x78, 0x29, 0x20, 0x2f, 0x20, 0x33, 0x32, 0x29, 0x20, 0x25, 0x20
        /*00ad*/ 	.byte	0x34, 0x29, 0x20, 0x3d, 0x3d, 0x20, 0x28, 0x28, 0x28, 0x74, 0x6d, 0x65, 0x6d, 0x5f, 0x61, 0x64
        /*00bd*/ 	.byte	0x64, 0x72, 0x20, 0x3e, 0x3e, 0x20, 0x31, 0x36, 0x29, 0x20, 0x2f, 0x20, 0x33, 0x32, 0x29, 0x20
        /*00cd*/ 	.byte	0x25, 0x20, 0x34, 0x29, 0x00
	.type		__unnamed_1,@object
	.size		__unnamed_1,(__unnamed_2 - __unnamed_1)
__unnamed_1:
        /*00d2*/ 	.byte	0x61, 0x75, 0x74, 0x6f, 0x20, 0x63, 0x75, 0x74, 0x65, 0x3a, 0x3a, 0x61, 0x73, 0x5f, 0x70, 0x6f
        /* <DEDUP_REMOVED lines=24> */
        /*0262*/ 	.byte	0x34, 0x30, 0x39, 0x36, 0x3e, 0x3e, 0x3e, 0x3e, 0x5d, 0x00
	.type		__unnamed_2,@object
	.size		__unnamed_2,(.L_2 - __unnamed_2)
__unnamed_2:
        /* <DEDUP_REMOVED lines=42> */
        /*050c*/ 	.byte	0x3e, 0x3e, 0x5d, 0x00
.L_2:


//--------------------- .nv.shared._ZN7cutlass13device_kernelINS_4gemm6kernel13GemmUniversalIN4cute5tupleIJiiiiEEENS1_10collective13CollectiveMmaINS1_35MainloopSm100TmaUmmaWarpSpecializedILi8ELi2ELi4ENS5_IJNS4_1CILi1EEESB_SB_EEEEENS5_IJNSA_ILi128EEENSA_ILi64EEESF_EEENS_10bfloat16_tENS5_IJlSB_lEEESH_NS5_IJSB_llEEENS4_8TiledMMAINS4_8MMA_AtomIJNS4_20SM100_MMA_F16BF16_SSISH_SH_fLi128ELi64ELNS4_4UMMA5MajorE0ELSO_1ELNSN_7ScaleInE0ELSP_0EEEEEENS4_6LayoutISC_NS5_IJNSA_ILi0EEEST_ST_EEEEENS5_IJNS4_10UnderscoreESW_SW_EEEEENS4_13SM90_TMA_LOADENS4_14ComposedLayoutINS4_7SwizzleILi3ELi4ELi3EEENS4_18smem_ptr_flag_bitsILi16EEENSS_INS5_IJNSA_ILi8EEESF_EEENS5_IJSF_SB_EEEEEEEvNS4_8identityESZ_NS10_IS12_S14_NSS_INS5_IJSF_S15_EEENS5_IJSB_SF_EEEEEEEvS1A_EENS_8epilogue10collective18CollectiveEpilogueINS1G_23Sm100TmaWarpSpecializedILi3ELi2ELi32ELb1ELb0EEEJSG_NS5_IJNSS_ISE_SB_EENSS_INSA_ILi32EEESB_EEEEESH_SI_SH_SI_NS1G_6fusion15FusionCallbacksIS1K_NS1P_17LinearCombinationISH_fSH_fLNS_15FloatRoundStyleE2EEESG_S1O_JEEENS4_5SM1004TMEM4LOAD26SM100_TMEM_LOAD_32dp32b32xESZ_NS10_INS11_ILi2ELi4ELi3EEES14_NSS_INS5_IJS15_S1M_EEENS5_IJS1M_SB_EEEEEEENS4_39AutoVectorizingCopyWithAssumedAlignmentILi128EEENS4_14SM90_TMA_STOREES23_S25_S25_EEEvvEEEEvNT_6ParamsE --------------------------
	.section	.nv.shared._ZN7cutlass13device_kernelINS_4gemm6kernel13GemmUniversalIN4cute5tupleIJiiiiEEENS1_10collective13CollectiveMmaINS1_35MainloopSm100TmaUmmaWarpSpecializedILi8ELi2ELi4ENS5_IJNS4_1CILi1EEESB_SB_EEEEENS5_IJNSA_ILi128EEENSA_ILi64EEESF_EEENS_10bfloat16_tENS5_IJlSB_lEEESH_NS5_IJSB_llEEENS4_8TiledMMAINS4_8MMA_AtomIJNS4_20SM100_MMA_F16BF16_SSISH_SH_fLi128ELi64ELNS4_4UMMA5MajorE0ELSO_1ELNSN_7ScaleInE0ELSP_0EEEEEENS4_6LayoutISC_NS5_IJNSA_ILi0EEEST_ST_EEEEENS5_IJNS4_10UnderscoreESW_SW_EEEEENS4_13SM90_TMA_LOADENS4_14ComposedLayoutINS4_7SwizzleILi3ELi4ELi3EEENS4_18smem_ptr_flag_bitsILi16EEENSS_INS5_IJNSA_ILi8EEESF_EEENS5_IJSF_SB_EEEEEEEvNS4_8identityESZ_NS10_IS12_S14_NSS_INS5_IJSF_S15_EEENS5_IJSB_SF_EEEEEEEvS1A_EENS_8epilogue10collective18CollectiveEpilogueINS1G_23Sm100TmaWarpSpecializedILi3ELi2ELi32ELb1ELb0EEEJSG_NS5_IJNSS_ISE_SB_EENSS_INSA_ILi32EEESB_EEEEESH_SI_SH_SI_NS1G_6fusion15FusionCallbacksIS1K_NS1P_17LinearCombinationISH_fSH_fLNS_15FloatRoundStyleE2EEESG_S1O_JEEENS4_5SM1004TMEM4LOAD26SM100_TMEM_LOAD_32dp32b32xESZ_NS10_INS11_ILi2ELi4ELi3EEES14_NSS_INS5_IJS15_S1M_EEENS5_IJS1M_SB_EEEEEEENS4_39AutoVectorizingCopyWithAssumedAlignmentILi128EEENS4_14SM90_TMA_STOREES23_S25_S25_EEEvvEEEEvNT_6ParamsE,"aw",@nobits
	.sectionflags	@""
	.align	16
	.zero		1024


//--------------------- .nv.shared.reserved.0     --------------------------
	.section	.nv.shared.reserved.0,"aw",@nobits
	.weak		__nv_reservedSMEM_offset_0_alias
	.size		__nv_reservedSMEM_offset_0_alias, 0, 64
	.other		__nv_reservedSMEM_offset_0_alias,@"STO_CUDA_RESERVED_SHARED STV_DEFAULT"
__nv_reservedSMEM_offset_0_alias:
	.zero		0
.nv.shared.reserved.0:
	.zero		64
	.weak		__nv_reservedSMEM_tcgen05_partition
	.type		__nv_reservedSMEM_tcgen05_partition,@object
	.size		__nv_reservedSMEM_tcgen05_partition,(.L_0 - __nv_reservedSMEM_tcgen05_partition)
__nv_reservedSMEM_tcgen05_partition:
	.zero		32
.L_0:


//--------------------- .nv.global                --------------------------
	.section	.nv.global,"aw",@nobits
.nv.global:
	.type		_ZN40_INTERNAL_4d3edf3e_4_k_cu_d19c551a_328694cute1_E,@object
	.size		_ZN40_INTERNAL_4d3edf3e_4_k_cu_d19c551a_328694cute1_E,(_ZN40_INTERNAL_4d3edf3e_4_k_cu_d19c551a_328694cuda3std3__45__cpo6cbeginE - _ZN40_INTERNAL_4d3edf3e_4_k_cu_d19c551a_328694cute1_E)
_ZN40_INTERNAL_4d3edf3e_4_k_cu_d19c551a_328694cute1_E:
	.zero		1
	.type		_ZN40_INTERNAL_4d3edf3e_4_k_cu_d19c551a_328694cuda3std3__45__cpo6cbeginE,@object
	.size		_ZN40_INTERNAL_4d3edf3e_4_k_cu_d19c551a_328694cuda3std3__45__cpo6cbeginE,(_ZN40_INTERNAL_4d3edf3e_4_k_cu_d19c551a_328694cuda3std3__48in_placeE - _ZN40_INTERNAL_4d3edf3e_4_k_cu_d19c551a_328694cuda3std3__45__cpo6cbeginE)
_ZN40_INTERNAL_4d3edf3e_4_k_cu_d19c551a_328694cuda3std3__45__cpo6cbeginE:
	.zero		1
	.type		_ZN40_INTERNAL_4d3edf3e_4_k_cu_d19c551a_328694cuda3std3__48in_placeE,@object
	.size		_ZN40_INTERNAL_4d3edf3e_4_k_cu_d19c551a_328694cuda3std3__48in_placeE,(_ZN40_INTERNAL_4d3edf3e_4_k_cu_d19c551a_328694cuda3std6ranges3__45__cpo9iter_moveE - _ZN40_INTERNAL_4d3edf3e_4_k_cu_d19c551a_328694cuda3std3__48in_placeE)
_ZN40_INTERNAL_4d3edf3e_4_k_cu_d19c551a_328694cuda3std3__48in_placeE:
	.zero		1
	.type		_ZN40_INTERNAL_4d3edf3e_4_k_cu_d19c551a_328694cuda3std6ranges3__45__cpo9iter_moveE,@object
	.size		_ZN40_INTERNAL_4d3edf3e_4_k_cu_d19c551a_328694cuda3std6ranges3__45__cpo9iter_moveE,(_ZN40_INTERNAL_4d3edf3e_4_k_cu_d19c551a_328694cuda3std3__45__cpo5beginE - _ZN40_INTERNAL_4d3edf3e_4_k_cu_d19c551a_328694cuda3std6ranges3__45__cpo9iter_moveE)
_ZN40_INTERNAL_4d3edf3e_4_k_cu_d19c551a_328694cuda3std6ranges3__45__cpo9iter_moveE:
	.zero		1
	.type		_ZN40_INTERNAL_4d3edf3e_4_k_cu_d19c551a_328694cuda3std3__45__cpo5beginE,@object
	.size		_ZN40_INTERNAL_4d3edf3e_4_k_cu_d19c551a_328694cuda3std3__45__cpo5beginE,(_ZN40_INTERNAL_4d3edf3e_4_k_cu_d19c551a_328694cuda3std3__442_GLOBAL__N__4d3edf3e_4_k_cu_d19c551a_328696ignoreE - _ZN40_INTERNAL_4d3edf3e_4_k_cu_d19c551a_328694cuda3std3__45__cpo5beginE)
_ZN40_INTERNAL_4d3edf3e_4_k_cu_d19c551a_328694cuda3std3__45__cpo5beginE:
	.zero		1
	.type		_ZN40_INTERNAL_4d3edf3e_4_k_cu_d19c551a_328694cuda3std3__442_GLOBAL__N__4d3edf3e_4_k_cu_d19c551a_328696ignoreE,@object
	.size		_ZN40_INTERNAL_4d3edf3e_4_k_cu_d19c551a_328694cuda3std3__442_GLOBAL__N__4d3edf3e_4_k_cu_d19c551a_328696ignoreE,(_ZN40_INTERNAL_4d3edf3e_4_k_cu_d19c551a_328694cute7productE - _ZN40_INTERNAL_4d3edf3e_4_k_cu_d19c551a_328694cuda3std3__442_GLOBAL__N__4d3edf3e_4_k_cu_d19c551a_328696ignoreE)
_ZN40_INTERNAL_4d3edf3e_4_k_cu_d19c551a_328694cuda3std3__442_GLOBAL__N__4d3edf3e_4_k_cu_d19c551a_328696ignoreE:
	.zero		1
	.type		_ZN40_INTERNAL_4d3edf3e_4_k_cu_d19c551a_328694cute7productE,@object
	.size		_ZN40_INTERNAL_4d3edf3e_4_k_cu_d19c551a_328694cute7productE,(_ZN40_INTERNAL_4d3edf3e_4_k_cu_d19c551a_328694cuda3std3__45__cpo3endE - _ZN40_INTERNAL_4d3edf3e_4_k_cu_d19c551a_328694cute7productE)
_ZN40_INTERNAL_4d3edf3e_4_k_cu_d19c551a_328694cute7productE:
	.zero		1
	.type		_ZN40_INTERNAL_4d3edf3e_4_k_cu_d19c551a_328694cuda3std3__45__cpo3endE,@object
	.size		_ZN40_INTERNAL_4d3edf3e_4_k_cu_d19c551a_328694cuda3std3__45__cpo3endE,(_ZN40_INTERNAL_4d3edf3e_4_k_cu_d19c551a_328694cuda3std3__419piecewise_constructE - _ZN40_INTERNAL_4d3edf3e_4_k_cu_d19c551a_328694cuda3std3__45__cpo3endE)
_ZN40_INTERNAL_4d3edf3e_4_k_cu_d19c551a_328694cuda3std3__45__cpo3endE:
	.zero		1
	.type		_ZN40_INTERNAL_4d3edf3e_4_k_cu_d19c551a_328694cuda3std3__419piecewise_constructE,@object
	.size		_ZN40_INTERNAL_4d3edf3e_4_k_cu_d19c551a_328694cuda3std3__419piecewise_constructE,(_ZN40_INTERNAL_4d3edf3e_4_k_cu_d19c551a_328694cuda3std3__45__cpo4cendE - _ZN40_INTERNAL_4d3edf3e_4_k_cu_d19c551a_328694cuda3std3__419piecewise_constructE)
_ZN40_INTERNAL_4d3edf3e_4_k_cu_d19c551a_328694cuda3std3__419piecewise_constructE:
	.zero		1
	.type		_ZN40_INTERNAL_4d3edf3e_4_k_cu_d19c551a_328694cuda3std3__45__cpo4cendE,@object
	.size		_ZN40_INTERNAL_4d3edf3e_4_k_cu_d19c551a_328694cuda3std3__45__cpo4cendE,(_ZN40_INTERNAL_4d3edf3e_4_k_cu_d19c551a_328694cuda3std6ranges3__45__cpo4swapE - _ZN40_INTERNAL_4d3edf3e_4_k_cu_d19c551a_328694cuda3std3__45__cpo4cendE)
_ZN40_INTERNAL_4d3edf3e_4_k_cu_d19c551a_328694cuda3std3__45__cpo4cendE:
	.zero		1
	.type		_ZN40_INTERNAL_4d3edf3e_4_k_cu_d19c551a_328694cuda3std6ranges3__45__cpo4swapE,@object
	.size		_ZN40_INTERNAL_4d3edf3e_4_k_cu_d19c551a_328694cuda3std6ranges3__45__cpo4swapE,(.L_10 - _ZN40_INTERNAL_4d3edf3e_4_k_cu_d19c551a_328694cuda3std6ranges3__45__cpo4swapE)
_ZN40_INTERNAL_4d3edf3e_4_k_cu_d19c551a_328694cuda3std6ranges3__45__cpo4swapE:
	.zero		1
.L_10:


//--------------------- .nv.constant0._ZN7cutlass13device_kernelINS_4gemm6kernel13GemmUniversalIN4cute5tupleIJiiiiEEENS1_10collective13CollectiveMmaINS1_35MainloopSm100TmaUmmaWarpSpecializedILi8ELi2ELi4ENS5_IJNS4_1CILi1EEESB_SB_EEEEENS5_IJNSA_ILi128EEENSA_ILi64EEESF_EEENS_10bfloat16_tENS5_IJlSB_lEEESH_NS5_IJSB_llEEENS4_8TiledMMAINS4_8MMA_AtomIJNS4_20SM100_MMA_F16BF16_SSISH_SH_fLi128ELi64ELNS4_4UMMA5MajorE0ELSO_1ELNSN_7ScaleInE0ELSP_0EEEEEENS4_6LayoutISC_NS5_IJNSA_ILi0EEEST_ST_EEEEENS5_IJNS4_10UnderscoreESW_SW_EEEEENS4_13SM90_TMA_LOADENS4_14ComposedLayoutINS4_7SwizzleILi3ELi4ELi3EEENS4_18smem_ptr_flag_bitsILi16EEENSS_INS5_IJNSA_ILi8EEESF_EEENS5_IJSF_SB_EEEEEEEvNS4_8identityESZ_NS10_IS12_S14_NSS_INS5_IJSF_S15_EEENS5_IJSB_SF_EEEEEEEvS1A_EENS_8epilogue10collective18CollectiveEpilogueINS1G_23Sm100TmaWarpSpecializedILi3ELi2ELi32ELb1ELb0EEEJSG_NS5_IJNSS_ISE_SB_EENSS_INSA_ILi32EEESB_EEEEESH_SI_SH_SI_NS1G_6fusion15FusionCallbacksIS1K_NS1P_17LinearCombinationISH_fSH_fLNS_15FloatRoundStyleE2EEESG_S1O_JEEENS4_5SM1004TMEM4LOAD26SM100_TMEM_LOAD_32dp32b32xESZ_NS10_INS11_ILi2ELi4ELi3EEES14_NSS_INS5_IJS15_S1M_EEENS5_IJS1M_SB_EEEEEEENS4_39AutoVectorizingCopyWithAssumedAlignmentILi128EEENS4_14SM90_TMA_STOREES23_S25_S25_EEEvvEEEEvNT_6ParamsE --------------------------
	.section	.nv.constant0._ZN7cutlass13device_kernelINS_4gemm6kernel13GemmUniversalIN4cute5tupleIJiiiiEEENS1_10collective13CollectiveMmaINS1_35MainloopSm100TmaUmmaWarpSpecializedILi8ELi2ELi4ENS5_IJNS4_1CILi1EEESB_SB_EEEEENS5_IJNSA_ILi128EEENSA_ILi64EEESF_EEENS_10bfloat16_tENS5_IJlSB_lEEESH_NS5_IJSB_llEEENS4_8TiledMMAINS4_8MMA_AtomIJNS4_20SM100_MMA_F16BF16_SSISH_SH_fLi128ELi64ELNS4_4UMMA5MajorE0ELSO_1ELNSN_7ScaleInE0ELSP_0EEEEEENS4_6LayoutISC_NS5_IJNSA_ILi0EEEST_ST_EEEEENS5_IJNS4_10UnderscoreESW_SW_EEEEENS4_13SM90_TMA_LOADENS4_14ComposedLayoutINS4_7SwizzleILi3ELi4ELi3EEENS4_18smem_ptr_flag_bitsILi16EEENSS_INS5_IJNSA_ILi8EEESF_EEENS5_IJSF_SB_EEEEEEEvNS4_8identityESZ_NS10_IS12_S14_NSS_INS5_IJSF_S15_EEENS5_IJSB_SF_EEEEEEEvS1A_EENS_8epilogue10collective18CollectiveEpilogueINS1G_23Sm100TmaWarpSpecializedILi3ELi2ELi32ELb1ELb0EEEJSG_NS5_IJNSS_ISE_SB_EENSS_INSA_ILi32EEESB_EEEEESH_SI_SH_SI_NS1G_6fusion15FusionCallbacksIS1K_NS1P_17LinearCombinationISH_fSH_fLNS_15FloatRoundStyleE2EEESG_S1O_JEEENS4_5SM1004TMEM4LOAD26SM100_TMEM_LOAD_32dp32b32xESZ_NS10_INS11_ILi2ELi4ELi3EEES14_NSS_INS5_IJS15_S1M_EEENS5_IJS1M_SB_EEEEEEENS4_39AutoVectorizingCopyWithAssumedAlignmentILi128EEENS4_14SM90_TMA_STOREES23_S25_S25_EEEvvEEEEvNT_6ParamsE,"a",@progbits
	.sectionflags	@""
	.align	4
.nv.constant0._ZN7cutlass13device_kernelINS_4gemm6kernel13GemmUniversalIN4cute5tupleIJiiiiEEENS1_10collective13CollectiveMmaINS1_35MainloopSm100TmaUmmaWarpSpecializedILi8ELi2ELi4ENS5_IJNS4_1CILi1EEESB_SB_EEEEENS5_IJNSA_ILi128EEENSA_ILi64EEESF_EEENS_10bfloat16_tENS5_IJlSB_lEEESH_NS5_IJSB_llEEENS4_8TiledMMAINS4_8MMA_AtomIJNS4_20SM100_MMA_F16BF16_SSISH_SH_fLi128ELi64ELNS4_4UMMA5MajorE0ELSO_1ELNSN_7ScaleInE0ELSP_0EEEEEENS4_6LayoutISC_NS5_IJNSA_ILi0EEEST_ST_EEEEENS5_IJNS4_10UnderscoreESW_SW_EEEEENS4_13SM90_TMA_LOADENS4_14ComposedLayoutINS4_7SwizzleILi3ELi4ELi3EEENS4_18smem_ptr_flag_bitsILi16EEENSS_INS5_IJNSA_ILi8EEESF_EEENS5_IJSF_SB_EEEEEEEvNS4_8identityESZ_NS10_IS12_S14_NSS_INS5_IJSF_S15_EEENS5_IJSB_SF_EEEEEEEvS1A_EENS_8epilogue10collective18CollectiveEpilogueINS1G_23Sm100TmaWarpSpecializedILi3ELi2ELi32ELb1ELb0EEEJSG_NS5_IJNSS_ISE_SB_EENSS_INSA_ILi32EEESB_EEEEESH_SI_SH_SI_NS1G_6fusion15FusionCallbacksIS1K_NS1P_17LinearCombinationISH_fSH_fLNS_15FloatRoundStyleE2EEESG_S1O_JEEENS4_5SM1004TMEM4LOAD26SM100_TMEM_LOAD_32dp32b32xESZ_NS10_INS11_ILi2ELi4ELi3EEES14_NSS_INS5_IJS15_S1M_EEENS5_IJS1M_SB_EEEEEEENS4_39AutoVectorizingCopyWithAssumedAlignmentILi128EEENS4_14SM90_TMA_STOREES23_S25_S25_EEEvvEEEEvNT_6ParamsE:
	.zero		2944


//--------------------- SYMBOLS --------------------------

	.type		.nv.reservedSmem.offset0,@object
	.size		.nv.reservedSmem.offset0,0x4
	.type		.nv.reservedSmem.cap,@object
	.size		.nv.reservedSmem.cap,0x4
	.type		__assertfail,@function
